// auto-generated by cutlass_sweep.sparse_gemm — config: {"arch": "sm_90", "cluster_m": 1, "cluster_n": 2, "dtype": "e4m3", "tile_k": 128, "tile_m": 64, "tile_n": 128}
#include "cutlass/cutlass.h"
#include "cutlass/gemm/collective/collective_builder.hpp"
#include "cutlass/gemm/device/gemm_universal_adapter.h"
#include "cutlass/gemm/kernel/gemm_universal.hpp"
#include "cutlass/epilogue/collective/collective_builder.hpp"

using Elem = cutlass::float_e4m3_t;
using Acc  = float;
using TileShape    = cute::Shape<cute::_64, cute::_128, cute::_128>;
using ClusterShape = cute::Shape<cute::_1, cute::_2, cute::_1>;

using CollectiveEpilogue = typename cutlass::epilogue::collective::CollectiveBuilder<
    cutlass::arch::Sm90, cutlass::arch::OpClassSparseTensorOp,
    TileShape, ClusterShape,
    cutlass::epilogue::collective::EpilogueTileAuto,
    Acc, Acc,
    Acc, cutlass::layout::ColumnMajor, 128 / cutlass::sizeof_bits<Acc>::value,
    Acc, cutlass::layout::ColumnMajor, 128 / cutlass::sizeof_bits<Acc>::value,
    cutlass::epilogue::collective::EpilogueScheduleAuto
  >::CollectiveOp;

using CollectiveMainloop = typename cutlass::gemm::collective::CollectiveBuilder<
    cutlass::arch::Sm90, cutlass::arch::OpClassSparseTensorOp,
    Elem, cutlass::layout::RowMajor, 128 / cutlass::sizeof_bits<Elem>::value,
    Elem, cutlass::layout::ColumnMajor, 128 / cutlass::sizeof_bits<Elem>::value,
    Acc,
    TileShape, ClusterShape,
    cutlass::gemm::collective::StageCountAutoCarveout<static_cast<int>(sizeof(typename CollectiveEpilogue::SharedStorage))>,
    cutlass::gemm::collective::KernelScheduleAuto
  >::CollectiveOp;

using GemmKernel = cutlass::gemm::kernel::GemmUniversal<
    cute::Shape<int,int,int,int>,
    CollectiveMainloop,
    CollectiveEpilogue
>;
using Gemm = cutlass::gemm::device::GemmUniversalAdapter<GemmKernel>;

auto* _anchor = &cutlass::device_kernel<GemmKernel>;


// ===== COMPILED SASS (sm_90a) =====

	.target	sm_90a

	.elftype	@"ET_EXEC"


//--------------------- .note.nv.tkinfo           --------------------------
	.section	.note.nv.tkinfo,"",@"SHT_NOTE"
	.sectionflags	@"SHF_NOTE_NV_TKINFO"
	.tkinfo
        /*0018*/ 	.word	0x00000002
        /*0030*/ 	.string	""
        /*0030*/ 	.string	"ptxas"
        /*0030*/ 	.string	"Cuda compilation tools, release 13.0, V13.0.88"
        /*0030*/ 	.string	"Build cuda_13.0.r13.0/compiler.36424714_0"
        /*0030*/ 	.string	"-arch sm_90a -m 64 "



//--------------------- .note.nv.cuinfo           --------------------------
	.section	.note.nv.cuinfo,"",@"SHT_NOTE"
	.sectionflags	@"SHF_NOTE_NV_CUINFO"
        /*0018*/ 	.short	0x0002
        /*001a*/ 	.short	0x005a
        /*001c*/ 	.short	0x0082
	.zero		2


//--------------------- .nv.info                  --------------------------
	.section	.nv.info,"",@"SHT_CUDA_INFO"
	.align	4


	//----- nvinfo : EIATTR_REGCOUNT
	.align		4
        /*0000*/ 	.byte	0x04, 0x2f
        /*0002*/ 	.short	(.L_12 - .L_11)
	.align		4
.L_11:
        /*0004*/ 	.word	index@(_ZN7cutlass13device_kernelINS_4gemm6kernel13GemmUniversalIN4cute5tupleIJiiiiEEENS1_10collective13CollectiveMmaINS1_43MainloopSm90TmaGmmaWarpSpecializedSparseFP8ILi10ENS5_IJNS4_1CILi1EEENSA_ILi2EEESB_EEENS1_32KernelTmaWarpSpecializedPingpongEEENS5_IJNSA_ILi64EEENSA_ILi128EEESH_EEENS_12float_e4m3_tENS5_IJNS4_6LayoutINS5_IJiNS5_IJSC_iEEEiEEENS5_IJlNS5_IJSB_SC_EEElEEEEENSK_INS5_IJNS5_IJSG_iEEENS5_IJSH_iEEEiEEENS5_IJNS5_IJSH_NSA_ILi8192EEEEEENS5_IJSB_lEEElEEEEEEEESJ_NS5_IJlSB_lEEENS4_8TiledMMAINS4_8MMA_AtomIJNS4_4SM904GMMA6SPARSE32GMMA_64x128x64_F32E4M3E4M3_SS_TNILNS13_7ScaleInE1ELS16_1ELNS13_9SparseSelE0EEEEEENSK_INS5_IJSB_SB_SB_EEENS5_IJNSA_ILi0EEES1B_S1B_EEEEENS5_IJNS4_10UnderscoreES1E_S1E_EEEEENS4_23SM90_TMA_LOAD_MULTICASTENS4_14ComposedLayoutINS4_7SwizzleILi2ELi4ELi3EEENS4_25smem_sparse_ptr_flag_bitsILi2ELi8EEENSK_INS5_IJNS5_IJSB_NSA_ILi8EEEEEENS5_IJSC_SG_EEEEEENS5_IJNS5_IJS1B_SH_EEESN_EEEEEEEvNS4_8identityENS4_13SM90_TMA_LOADENS1I_INS1J_ILi3ELi4ELi3EEENS4_18smem_ptr_flag_bitsILi8EEENSK_INS5_IJS1N_SH_EEENS5_IJSH_SB_EEEEEEEvS1V_EENS_8epilogue10collective6detail29Sm90TmaWarpSpecializedAdapterINS26_15DefaultEpilogueIfNS5_IJSB_llEEES2A_NS25_6thread17LinearCombinationIfLi1EffLNS2B_9ScaleType4KindE0ELNS_15FloatRoundStyleE2EfEENS1_15EpilogueDefaultEEEEEvvEEEEvNT_6ParamsE)
        /*0008*/ 	.word	0x000000a8


	//----- nvinfo : EIATTR_FRAME_SIZE
	.align		4
.L_12:
        /*000c*/ 	.byte	0x04, 0x11
        /*000e*/ 	.short	(.L_14 - .L_13)
	.align		4
.L_13:
        /*0010*/ 	.word	index@(_ZN7cutlass13device_kernelINS_4gemm6kernel13GemmUniversalIN4cute5tupleIJiiiiEEENS1_10collective13CollectiveMmaINS1_43MainloopSm90TmaGmmaWarpSpecializedSparseFP8ILi10ENS5_IJNS4_1CILi1EEENSA_ILi2EEESB_EEENS1_32KernelTmaWarpSpecializedPingpongEEENS5_IJNSA_ILi64EEENSA_ILi128EEESH_EEENS_12float_e4m3_tENS5_IJNS4_6LayoutINS5_IJiNS5_IJSC_iEEEiEEENS5_IJlNS5_IJSB_SC_EEElEEEEENSK_INS5_IJNS5_IJSG_iEEENS5_IJSH_iEEEiEEENS5_IJNS5_IJSH_NSA_ILi8192EEEEEENS5_IJSB_lEEElEEEEEEEESJ_NS5_IJlSB_lEEENS4_8TiledMMAINS4_8MMA_AtomIJNS4_4SM904GMMA6SPARSE32GMMA_64x128x64_F32E4M3E4M3_SS_TNILNS13_7ScaleInE1ELS16_1ELNS13_9SparseSelE0EEEEEENSK_INS5_IJSB_SB_SB_EEENS5_IJNSA_ILi0EEES1B_S1B_EEEEENS5_IJNS4_10UnderscoreES1E_S1E_EEEEENS4_23SM90_TMA_LOAD_MULTICASTENS4_14ComposedLayoutINS4_7SwizzleILi2ELi4ELi3EEENS4_25smem_sparse_ptr_flag_bitsILi2ELi8EEENSK_INS5_IJNS5_IJSB_NSA_ILi8EEEEEENS5_IJSC_SG_EEEEEENS5_IJNS5_IJS1B_SH_EEESN_EEEEEEEvNS4_8identityENS4_13SM90_TMA_LOADENS1I_INS1J_ILi3ELi4ELi3EEENS4_18smem_ptr_flag_bitsILi8EEENSK_INS5_IJS1N_SH_EEENS5_IJSH_SB_EEEEEEEvS1V_EENS_8epilogue10collective6detail29Sm90TmaWarpSpecializedAdapterINS26_15DefaultEpilogueIfNS5_IJSB_llEEES2A_NS25_6thread17LinearCombinationIfLi1EffLNS2B_9ScaleType4KindE0ELNS_15FloatRoundStyleE2EfEENS1_15EpilogueDefaultEEEEEvvEEEEvNT_6ParamsE)
        /*0014*/ 	.word	0x00000000


	//----- nvinfo : EIATTR_MIN_STACK_SIZE
	.align		4
.L_14:
        /*0018*/ 	.byte	0x04, 0x12
        /*001a*/ 	.short	(.L_16 - .L_15)
	.align		4
.L_15:
        /*001c*/ 	.word	index@(_ZN7cutlass13device_kernelINS_4gemm6kernel13GemmUniversalIN4cute5tupleIJiiiiEEENS1_10collective13CollectiveMmaINS1_43MainloopSm90TmaGmmaWarpSpecializedSparseFP8ILi10ENS5_IJNS4_1CILi1EEENSA_ILi2EEESB_EEENS1_32KernelTmaWarpSpecializedPingpongEEENS5_IJNSA_ILi64EEENSA_ILi128EEESH_EEENS_12float_e4m3_tENS5_IJNS4_6LayoutINS5_IJiNS5_IJSC_iEEEiEEENS5_IJlNS5_IJSB_SC_EEElEEEEENSK_INS5_IJNS5_IJSG_iEEENS5_IJSH_iEEEiEEENS5_IJNS5_IJSH_NSA_ILi8192EEEEEENS5_IJSB_lEEElEEEEEEEESJ_NS5_IJlSB_lEEENS4_8TiledMMAINS4_8MMA_AtomIJNS4_4SM904GMMA6SPARSE32GMMA_64x128x64_F32E4M3E4M3_SS_TNILNS13_7ScaleInE1ELS16_1ELNS13_9SparseSelE0EEEEEENSK_INS5_IJSB_SB_SB_EEENS5_IJNSA_ILi0EEES1B_S1B_EEEEENS5_IJNS4_10UnderscoreES1E_S1E_EEEEENS4_23SM90_TMA_LOAD_MULTICASTENS4_14ComposedLayoutINS4_7SwizzleILi2ELi4ELi3EEENS4_25smem_sparse_ptr_flag_bitsILi2ELi8EEENSK_INS5_IJNS5_IJSB_NSA_ILi8EEEEEENS5_IJSC_SG_EEEEEENS5_IJNS5_IJS1B_SH_EEESN_EEEEEEEvNS4_8identityENS4_13SM90_TMA_LOADENS1I_INS1J_ILi3ELi4ELi3EEENS4_18smem_ptr_flag_bitsILi8EEENSK_INS5_IJS1N_SH_EEENS5_IJSH_SB_EEEEEEEvS1V_EENS_8epilogue10collective6detail29Sm90TmaWarpSpecializedAdapterINS26_15DefaultEpilogueIfNS5_IJSB_llEEES2A_NS25_6thread17LinearCombinationIfLi1EffLNS2B_9ScaleType4KindE0ELNS_15FloatRoundStyleE2EfEENS1_15EpilogueDefaultEEEEEvvEEEEvNT_6ParamsE)
        /*0020*/ 	.word	0x00000000
.L_16:


//--------------------- .nv.compat                --------------------------
	.section	.nv.compat,"",@"SHT_CUDA_COMPAT_INFO"
	.align	4
        /*0000*/ 	.byte	0x02, 0x09, 0x01, 0x00, 0x02, 0x02, 0x04, 0x00, 0x02, 0x05, 0x05, 0x00, 0x03, 0x07, 0x01, 0x01
        /*0010*/ 	.byte	0x02, 0x03, 0x01, 0x00, 0x02, 0x06, 0x01, 0x00, 0x04, 0x0b, 0x08, 0x00, 0x00, 0x00, 0x00, 0x00
        /*0020*/ 	.byte	0x00, 0x00, 0x00, 0x00


//--------------------- .nv.info._ZN7cutlass13device_kernelINS_4gemm6kernel13GemmUniversalIN4cute5tupleIJiiiiEEENS1_10collective13CollectiveMmaINS1_43MainloopSm90TmaGmmaWarpSpecializedSparseFP8ILi10ENS5_IJNS4_1CILi1EEENSA_ILi2EEESB_EEENS1_32KernelTmaWarpSpecializedPingpongEEENS5_IJNSA_ILi64EEENSA_ILi128EEESH_EEENS_12float_e4m3_tENS5_IJNS4_6LayoutINS5_IJiNS5_IJSC_iEEEiEEENS5_IJlNS5_IJSB_SC_EEElEEEEENSK_INS5_IJNS5_IJSG_iEEENS5_IJSH_iEEEiEEENS5_IJNS5_IJSH_NSA_ILi8192EEEEEENS5_IJSB_lEEElEEEEEEEESJ_NS5_IJlSB_lEEENS4_8TiledMMAINS4_8MMA_AtomIJNS4_4SM904GMMA6SPARSE32GMMA_64x128x64_F32E4M3E4M3_SS_TNILNS13_7ScaleInE1ELS16_1ELNS13_9SparseSelE0EEEEEENSK_INS5_IJSB_SB_SB_EEENS5_IJNSA_ILi0EEES1B_S1B_EEEEENS5_IJNS4_10UnderscoreES1E_S1E_EEEEENS4_23SM90_TMA_LOAD_MULTICASTENS4_14ComposedLayoutINS4_7SwizzleILi2ELi4ELi3EEENS4_25smem_sparse_ptr_flag_bitsILi2ELi8EEENSK_INS5_IJNS5_IJSB_NSA_ILi8EEEEEENS5_IJSC_SG_EEEEEENS5_IJNS5_IJS1B_SH_EEESN_EEEEEEEvNS4_8identityENS4_13SM90_TMA_LOADENS1I_INS1J_ILi3ELi4ELi3EEENS4_18smem_ptr_flag_bitsILi8EEENSK_INS5_IJS1N_SH_EEENS5_IJSH_SB_EEEEEEEvS1V_EENS_8epilogue10collective6detail29Sm90TmaWarpSpecializedAdapterINS26_15DefaultEpilogueIfNS5_IJSB_llEEES2A_NS25_6thread17LinearCombinationIfLi1EffLNS2B_9ScaleType4KindE0ELNS_15FloatRoundStyleE2EfEENS1_15EpilogueDefaultEEEEEvvEEEEvNT_6ParamsE --------------------------
	.section	.nv.info._ZN7cutlass13device_kernelINS_4gemm6kernel13GemmUniversalIN4cute5tupleIJiiiiEEENS1_10collective13CollectiveMmaINS1_43MainloopSm90TmaGmmaWarpSpecializedSparseFP8ILi10ENS5_IJNS4_1CILi1EEENSA_ILi2EEESB_EEENS1_32KernelTmaWarpSpecializedPingpongEEENS5_IJNSA_ILi64EEENSA_ILi128EEESH_EEENS_12float_e4m3_tENS5_IJNS4_6LayoutINS5_IJiNS5_IJSC_iEEEiEEENS5_IJlNS5_IJSB_SC_EEElEEEEENSK_INS5_IJNS5_IJSG_iEEENS5_IJSH_iEEEiEEENS5_IJNS5_IJSH_NSA_ILi8192EEEEEENS5_IJSB_lEEElEEEEEEEESJ_NS5_IJlSB_lEEENS4_8TiledMMAINS4_8MMA_AtomIJNS4_4SM904GMMA6SPARSE32GMMA_64x128x64_F32E4M3E4M3_SS_TNILNS13_7ScaleInE1ELS16_1ELNS13_9SparseSelE0EEEEEENSK_INS5_IJSB_SB_SB_EEENS5_IJNSA_ILi0EEES1B_S1B_EEEEENS5_IJNS4_10UnderscoreES1E_S1E_EEEEENS4_23SM90_TMA_LOAD_MULTICASTENS4_14ComposedLayoutINS4_7SwizzleILi2ELi4ELi3EEENS4_25smem_sparse_ptr_flag_bitsILi2ELi8EEENSK_INS5_IJNS5_IJSB_NSA_ILi8EEEEEENS5_IJSC_SG_EEEEEENS5_IJNS5_IJS1B_SH_EEESN_EEEEEEEvNS4_8identityENS4_13SM90_TMA_LOADENS1I_INS1J_ILi3ELi4ELi3EEENS4_18smem_ptr_flag_bitsILi8EEENSK_INS5_IJS1N_SH_EEENS5_IJSH_SB_EEEEEEEvS1V_EENS_8epilogue10collective6detail29Sm90TmaWarpSpecializedAdapterINS26_15DefaultEpilogueIfNS5_IJSB_llEEES2A_NS25_6thread17LinearCombinationIfLi1EffLNS2B_9ScaleType4KindE0ELNS_15FloatRoundStyleE2EfEENS1_15EpilogueDefaultEEEEEvvEEEEvNT_6ParamsE,"",@"SHT_CUDA_INFO"
	.sectionflags	@""
	.align	4


	//----- nvinfo : EIATTR_CUDA_API_VERSION
	.align		4
        /*0000*/ 	.byte	0x04, 0x37
        /*0002*/ 	.short	(.L_18 - .L_17)
.L_17:
        /*0004*/ 	.word	0x00000082


	//----- nvinfo : EIATTR_KPARAM_INFO
	.align		4
.L_18:
        /*0008*/ 	.byte	0x04, 0x17
        /*000a*/ 	.short	(.L_20 - .L_19)
.L_19:
        /*000c*/ 	.word	0x00000000
        /*0010*/ 	.short	0x0000
        /*0012*/ 	.short	0x0070
        /*0014*/ 	.byte	0x00, 0xf0, 0x01, 0x14


	//----- nvinfo : EIATTR_SPARSE_MMA_MASK
	.align		4
.L_20:
        /*0018*/ 	.byte	0x03, 0x50
        /*001a*/ 	.short	0x0001


	//----- nvinfo : EIATTR_MAXREG_COUNT
	.align		4
        /*001c*/ 	.byte	0x03, 0x1b
        /*001e*/ 	.short	0x00a8


	//----- nvinfo : EIATTR_NUM_BARRIERS
	.align		4
        /*0020*/ 	.byte	0x02, 0x4c
        /*0022*/ 	.byte	0x01
	.zero		1


	//----- nvinfo : EIATTR_MERCURY_ISA_VERSION
	.align		4
        /*0024*/ 	.byte	0x03, 0x5f
        /*0026*/ 	.short	0x0101


	//----- nvinfo : EIATTR_INT_WARP_WIDE_INSTR_OFFSETS
	.align		4
        /*0028*/ 	.byte	0x04, 0x31
        /*002a*/ 	.short	(.L_22 - .L_21)


	//   ....[0]....
.L_21:
        /*002c*/ 	.word	0x000005d0


	//   ....[1]....
        /*0030*/ 	.word	0x00000610


	//   ....[2]....
        /*0034*/ 	.word	0x00000750


	//   ....[3]....
        /*0038*/ 	.word	0x00000760


	//   ....[4]....
        /*003c*/ 	.word	0x00000770


	//   ....[5]....
        /*0040*/ 	.word	0x00000790


	//   ....[6]....
        /*0044*/ 	.word	0x00000830


	//   ....[7]....
        /*0048*/ 	.word	0x00000890


	//----- nvinfo : EIATTR_COOP_GROUP_MASK_REGIDS
	.align		4
.L_22:
        /*004c*/ 	.byte	0x04, 0x29
        /*004e*/ 	.short	(.L_24 - .L_23)


	//   ....[0]....
.L_23:
        /*0050*/ 	.word	0xffffffff


	//   ....[1]....
        /*0054*/ 	.word	0xffffffff


	//   ....[2]....
        /*0058*/ 	.word	0xffffffff


	//   ....[3]....
        /*005c*/ 	.word	0xffffffff


	//   ....[4]....
        /*0060*/ 	.word	0xffffffff


	//   ....[5]....
        /*0064*/ 	.word	0xffffffff


	//   ....[6]....
        /*0068*/ 	.word	0xffffffff


	//----- nvinfo : EIATTR_COOP_GROUP_INSTR_OFFSETS
	.align		4
.L_24:
        /*006c*/ 	.byte	0x04, 0x28
        /*006e*/ 	.short	(.L_26 - .L_25)


	//   ....[0]....
.L_25:
        /*0070*/ 	.word	0x00000060


	//   ....[1]....
        /*0074*/ 	.word	0x00000070


	//   ....[2]....
        /*0078*/ 	.word	0x00000160


	//   ....[3]....
        /*007c*/ 	.word	0x000003f0


	//   ....[4]....
        /*0080*/ 	.word	0x00000430


	//   ....[5]....
        /*0084*/ 	.word	0x000004b0


	//   ....[6]....
        /*0088*/ 	.word	0x000009f0


	//----- nvinfo : EIATTR_REG_RECONFIG
	.align		4
.L_26:
        /*008c*/ 	.byte	0x01, 0x54
	.zero		2


	//----- nvinfo : EIATTR_MBARRIER_INSTR_OFFSETS
	.align		4
        /*0090*/ 	.byte	0x04, 0x39
        /*0092*/ 	.short	(.L_28 - .L_27)


	//   ....[0]....
.L_27:
        /*0094*/ 	.word	0x00000290
        /*0098*/ 	.word	0x000000ff
        /*009c*/ 	.word	0x00000000
        /*00a0*/ 	.short	0x0100
        /*00a2*/ 	.byte	0x08
	.zero		1


	//   ....[1]....
        /*00a4*/ 	.word	0x000002a0
        /*00a8*/ 	.word	0x000000ff
        /*00ac*/ 	.word	0x00000050
        /*00b0*/ 	.short	0x0100
        /*00b2*/ 	.byte	0x08
	.zero		1


	//   ....[2]....
        /*00b4*/ 	.word	0x000002b0
        /*00b8*/ 	.word	0x000000ff
        /*00bc*/ 	.word	0x00000008
        /*00c0*/ 	.short	0x0100
        /*00c2*/ 	.byte	0x08
	.zero		1


	//   ....[3]....
        /*00c4*/ 	.word	0x000002c0
        /*00c8*/ 	.word	0x000000ff
        /*00cc*/ 	.word	0x00000058
        /*00d0*/ 	.short	0x0100
        /*00d2*/ 	.byte	0x08
	.zero		1


	//   ....[4]....
        /*00d4*/ 	.word	0x000002d0
        /*00d8*/ 	.word	0x000000ff
        /*00dc*/ 	.word	0x00000010
        /*00e0*/ 	.short	0x0100
        /*00e2*/ 	.byte	0x08
	.zero		1


	//   ....[5]....
        /*00e4*/ 	.word	0x000002e0
        /*00e8*/ 	.word	0x000000ff
        /*00ec*/ 	.word	0x00000060
        /*00f0*/ 	.short	0x0100
        /*00f2*/ 	.byte	0x08
	.zero		1


	//   ....[6]....
        /*00f4*/ 	.word	0x000002f0
        /*00f8*/ 	.word	0x000000ff
        /*00fc*/ 	.word	0x00000018
        /*0100*/ 	.short	0x0100
        /*0102*/ 	.byte	0x08
	.zero		1


	//   ....[7]....
        /*0104*/ 	.word	0x00000300
        /*0108*/ 	.word	0x000000ff
        /*010c*/ 	.word	0x00000068
        /*0110*/ 	.short	0x0100
        /*0112*/ 	.byte	0x08
	.zero		1


	//   ....[8]....
        /*0114*/ 	.word	0x00000310
        /*0118*/ 	.word	0x000000ff
        /*011c*/ 	.word	0x00000020
        /*0120*/ 	.short	0x0100
        /*0122*/ 	.byte	0x08
	.zero		1


	//   ....[9]....
        /*0124*/ 	.word	0x00000320
        /*0128*/ 	.word	0x000000ff
        /*012c*/ 	.word	0x00000070
        /*0130*/ 	.short	0x0100
        /*0132*/ 	.byte	0x08
	.zero		1


	//   ....[10]....
        /*0134*/ 	.word	0x00000330
        /*0138*/ 	.word	0x000000ff
        /*013c*/ 	.word	0x00000028
        /*0140*/ 	.short	0x0100
        /*0142*/ 	.byte	0x08
	.zero		1


	//   ....[11]....
        /*0144*/ 	.word	0x00000340
        /*0148*/ 	.word	0x000000ff
        /*014c*/ 	.word	0x00000078
        /*0150*/ 	.short	0x0100
        /*0152*/ 	.byte	0x08
	.zero		1


	//   ....[12]....
        /*0154*/ 	.word	0x00000350
        /*0158*/ 	.word	0x000000ff
        /*015c*/ 	.word	0x00000030
        /*0160*/ 	.short	0x0100
        /*0162*/ 	.byte	0x08
	.zero		1


	//   ....[13]....
        /*0164*/ 	.word	0x00000360
        /*0168*/ 	.word	0x000000ff
        /*016c*/ 	.word	0x00000080
        /*0170*/ 	.short	0x0100
        /*0172*/ 	.byte	0x08
	.zero		1


	//   ....[14]....
        /*0174*/ 	.word	0x00000370
        /*0178*/ 	.word	0x000000ff
        /*017c*/ 	.word	0x00000038
        /*0180*/ 	.short	0x0100
        /*0182*/ 	.byte	0x08
	.zero		1


	//   ....[15]....
        /*0184*/ 	.word	0x00000380
        /*0188*/ 	.word	0x000000ff
        /*018c*/ 	.word	0x00000088
        /*0190*/ 	.short	0x0100
        /*0192*/ 	.byte	0x08
	.zero		1


	//   ....[16]....
        /*0194*/ 	.word	0x00000390
        /*0198*/ 	.word	0x000000ff
        /*019c*/ 	.word	0x00000040
        /*01a0*/ 	.short	0x0100
        /*01a2*/ 	.byte	0x08
	.zero		1


	//   ....[17]....
        /*01a4*/ 	.word	0x000003a0
        /*01a8*/ 	.word	0x000000ff
        /*01ac*/ 	.word	0x00000090
        /*01b0*/ 	.short	0x0100
        /*01b2*/ 	.byte	0x08
	.zero		1


	//   ....[18]....
        /*01b4*/ 	.word	0x000003b0
        /*01b8*/ 	.word	0x000000ff
        /*01bc*/ 	.word	0x00000048
        /*01c0*/ 	.short	0x0100
        /*01c2*/ 	.byte	0x08
	.zero		1


	//   ....[19]....
        /*01c4*/ 	.word	0x000003c0
        /*01c8*/ 	.word	0x000000ff
        /*01cc*/ 	.word	0x00000098
        /*01d0*/ 	.short	0x0100
        /*01d2*/ 	.byte	0x08
	.zero		1


	//   ....[20]....
        /*01d4*/ 	.word	0x000008c0
        /*01d8*/ 	.word	0x000000ff
        /*01dc*/ 	.word	0x000000d0
        /*01e0*/ 	.short	0x0100
        /*01e2*/ 	.byte	0x08
	.zero		1


	//   ....[21]....
        /*01e4*/ 	.word	0x00000950
        /*01e8*/ 	.word	0x000000ff
        /*01ec*/ 	.word	0x000000d8
        /*01f0*/ 	.short	0x0100
        /*01f2*/ 	.byte	0x08
	.zero		1


	//   ....[22]....
        /*01f4*/ 	.word	0x00000970
        /*01f8*/ 	.word	0x000000ff
        /*01fc*/ 	.word	0x000000b0
        /*0200*/ 	.short	0x0100
        /*0202*/ 	.byte	0x09
	.zero		1


	//   ....[23]....
        /*0204*/ 	.word	0x00000980
        /*0208*/ 	.word	0x000000ff
        /*020c*/ 	.word	0x000000b8
        /*0210*/ 	.short	0x0100
        /*0212*/ 	.byte	0x09
	.zero		1


	//   ....[24]....
        /*0214*/ 	.word	0x00000990
        /*0218*/ 	.word	0x000000ff
        /*021c*/ 	.word	0x000000c0
        /*0220*/ 	.short	0x0100
        /*0222*/ 	.byte	0x09
	.zero		1


	//   ....[25]....
        /*0224*/ 	.word	0x000009a0
        /*0228*/ 	.word	0x000000ff
        /*022c*/ 	.word	0x000000c8
        /*0230*/ 	.short	0x0100
        /*0232*/ 	.byte	0x09
	.zero		1


	//   ....[26]....
        /*0234*/ 	.word	0x00001790
        /*0238*/ 	.word	0x000000ff
        /*023c*/ 	.word	0xfffffff8
        /*0240*/ 	.short	0x010a
        /*0242*/ 	.byte	0x0d
	.zero		1


	//   ....[27]....
        /*0244*/ 	.word	0x00001e90
        /*0248*/ 	.word	0x000000ff
        /*024c*/ 	.word	0x00000000
        /*0250*/ 	.short	0x010a
        /*0252*/ 	.byte	0x08
	.zero		1


	//   ....[28]....
        /*0254*/ 	.word	0x00001ed0
        /*0258*/ 	.word	0x000000ff
        /*025c*/ 	.word	0x00000000
        /*0260*/ 	.short	0x010a
        /*0262*/ 	.byte	0x08
	.zero		1


	//   ....[29]....
        /*0264*/ 	.word	0x00002580
        /*0268*/ 	.word	0x00000061
        /*026c*/ 	.word	0x00000000
        /*0270*/ 	.short	0x0101
        /*0272*/ 	.byte	0x3f
	.zero		1


	//   ....[30]....
        /*0274*/ 	.word	0x00002af0
        /*0278*/ 	.word	0x00000061
        /*027c*/ 	.word	0x00000000
        /*0280*/ 	.short	0x0101
        /*0282*/ 	.byte	0x14
	.zero		1


	//   ....[31]....
        /*0284*/ 	.word	0x00002b50
        /*0288*/ 	.word	0x000000ff
        /*028c*/ 	.word	0x00000008
        /*0290*/ 	.short	0x010a
        /*0292*/ 	.byte	0x0d
	.zero		1


	//   ....[32]....
        /*0294*/ 	.word	0x00007790
        /*0298*/ 	.word	0x00000004
        /*029c*/ 	.word	0x00000000
        /*02a0*/ 	.short	0x0101
        /*02a2*/ 	.byte	0x14
	.zero		1


	//   ....[33]....
        /*02a4*/ 	.word	0x00008130
        /*02a8*/ 	.word	0x00000015
        /*02ac*/ 	.word	0x00000050
        /*02b0*/ 	.short	0x010a
        /*02b2*/ 	.byte	0x3f
	.zero		1


	//   ....[34]....
        /*02b4*/ 	.word	0x00008580
        /*02b8*/ 	.word	0x0000000a
        /*02bc*/ 	.word	0x000000d8
        /*02c0*/ 	.short	0x0101
        /*02c2*/ 	.byte	0x3f
	.zero		1


	//   ....[35]....
        /*02c4*/ 	.word	0x00008ce0
        /*02c8*/ 	.word	0x00000005
        /*02cc*/ 	.word	0x00000000
        /*02d0*/ 	.short	0x010a
        /*02d2*/ 	.byte	0x3f
	.zero		1


	//   ....[36]....
        /*02d4*/ 	.word	0x00008d60
        /*02d8*/ 	.word	0x00000007
        /*02dc*/ 	.word	0x00000000
        /*02e0*/ 	.short	0x010a
        /*02e2*/ 	.byte	0x3f
	.zero		1


	//   ....[37]....
        /*02e4*/ 	.word	0x00008df0
        /*02e8*/ 	.word	0x00000006
        /*02ec*/ 	.word	0x00000000
        /*02f0*/ 	.short	0x010a
        /*02f2*/ 	.byte	0x3f
	.zero		1


	//   ....[38]....
        /*02f4*/ 	.word	0x00008e80
        /*02f8*/ 	.word	0x00000009
        /*02fc*/ 	.word	0x00000000
        /*0300*/ 	.short	0x010a
        /*0302*/ 	.byte	0x3f
	.zero		1


	//   ....[39]....
        /*0304*/ 	.word	0x00008f10
        /*0308*/ 	.word	0x00000006
        /*030c*/ 	.word	0x00000000
        /*0310*/ 	.short	0x010a
        /*0312*/ 	.byte	0x3f
	.zero		1


	//   ....[40]....
        /*0314*/ 	.word	0x00008fa0
        /*0318*/ 	.word	0x00000009
        /*031c*/ 	.word	0x00000000
        /*0320*/ 	.short	0x010a
        /*0322*/ 	.byte	0x3f
	.zero		1


	//   ....[41]....
        /*0324*/ 	.word	0x00009030
        /*0328*/ 	.word	0x00000006
        /*032c*/ 	.word	0x00000000
        /*0330*/ 	.short	0x010a
        /*0332*/ 	.byte	0x3f
	.zero		1


	//   ....[42]....
        /*0334*/ 	.word	0x000090c0
        /*0338*/ 	.word	0x00000009
        /*033c*/ 	.word	0x00000000
        /*0340*/ 	.short	0x010a
        /*0342*/ 	.byte	0x3f
	.zero		1


	//   ....[43]....
        /*0344*/ 	.word	0x00009150
        /*0348*/ 	.word	0x00000006
        /*034c*/ 	.word	0x00000000
        /*0350*/ 	.short	0x010a
        /*0352*/ 	.byte	0x3f
	.zero		1


	//   ....[44]....
        /*0354*/ 	.word	0x000091e0
        /*0358*/ 	.word	0x00000003
        /*035c*/ 	.word	0x00000000
        /*0360*/ 	.short	0x010a
        /*0362*/ 	.byte	0x3f
	.zero		1


	//   ....[45]....
        /*0364*/ 	.word	0x00009250
        /*0368*/ 	.word	0x00000017
        /*036c*/ 	.word	0xfffffff8
        /*0370*/ 	.short	0x010a
        /*0372*/ 	.byte	0x3f
	.zero		1


	//   ....[46]....
        /*0374*/ 	.word	0x000092b0
        /*0378*/ 	.word	0x000000ce
        /*037c*/ 	.word	0x00000000
        /*0380*/ 	.short	0x010a
        /*0382*/ 	.byte	0x3f
	.zero		1


	//   ....[47]....
        /*0384*/ 	.word	0x00009310
        /*0388*/ 	.word	0x00000018
        /*038c*/ 	.word	0x00000008
        /*0390*/ 	.short	0x010a
        /*0392*/ 	.byte	0x3f
	.zero		1


	//   ....[48]....
        /*0394*/ 	.word	0x000093e0
        /*0398*/ 	.word	0x00000015
        /*039c*/ 	.word	0x00000050
        /*03a0*/ 	.short	0x010a
        /*03a2*/ 	.byte	0x3f
	.zero		1


	//   ....[49]....
        /*03a4*/ 	.word	0x000094c0
        /*03a8*/ 	.word	0x00000005
        /*03ac*/ 	.word	0x00000000
        /*03b0*/ 	.short	0x010a
        /*03b2*/ 	.byte	0x3f
	.zero		1


	//   ....[50]....
        /*03b4*/ 	.word	0x00009510
        /*03b8*/ 	.word	0x00000007
        /*03bc*/ 	.word	0x00000000
        /*03c0*/ 	.short	0x010a
        /*03c2*/ 	.byte	0x3f
	.zero		1


	//   ....[51]....
        /*03c4*/ 	.word	0x00009560
        /*03c8*/ 	.word	0x00000006
        /*03cc*/ 	.word	0x00000000
        /*03d0*/ 	.short	0x010a
        /*03d2*/ 	.byte	0x3f
	.zero		1


	//   ....[52]....
        /*03d4*/ 	.word	0x000095b0
        /*03d8*/ 	.word	0x00000009
        /*03dc*/ 	.word	0x00000000
        /*03e0*/ 	.short	0x010a
        /*03e2*/ 	.byte	0x3f
	.zero		1


	//   ....[53]....
        /*03e4*/ 	.word	0x00009600
        /*03e8*/ 	.word	0x00000006
        /*03ec*/ 	.word	0x00000000
        /*03f0*/ 	.short	0x010a
        /*03f2*/ 	.byte	0x3f
	.zero		1


	//   ....[54]....
        /*03f4*/ 	.word	0x00009650
        /*03f8*/ 	.word	0x00000009
        /*03fc*/ 	.word	0x00000000
        /*0400*/ 	.short	0x010a
        /*0402*/ 	.byte	0x3f
	.zero		1


	//   ....[55]....
        /*0404*/ 	.word	0x000096a0
        /*0408*/ 	.word	0x00000006
        /*040c*/ 	.word	0x00000000
        /*0410*/ 	.short	0x010a
        /*0412*/ 	.byte	0x3f
	.zero		1


	//   ....[56]....
        /*0414*/ 	.word	0x000096f0
        /*0418*/ 	.word	0x00000009
        /*041c*/ 	.word	0x00000000
        /*0420*/ 	.short	0x010a
        /*0422*/ 	.byte	0x3f
	.zero		1


	//   ....[57]....
        /*0424*/ 	.word	0x00009740
        /*0428*/ 	.word	0x00000006
        /*042c*/ 	.word	0x00000000
        /*0430*/ 	.short	0x010a
        /*0432*/ 	.byte	0x3f
	.zero		1


	//----- nvinfo : EIATTR_NUM_MBARRIERS
	.align		4
.L_28:
        /*0434*/ 	.byte	0x03, 0x38
        /*0436*/ 	.short	0x001a


	//----- nvinfo : EIATTR_EXIT_INSTR_OFFSETS
	.align		4
        /*0438*/ 	.byte	0x04, 0x1c
        /*043a*/ 	.short	(.L_30 - .L_29)


	//   ....[0]....
.L_29:
        /*043c*/ 	.word	0x00001440


	//   ....[1]....
        /*0440*/ 	.word	0x000014a0


	//   ....[2]....
        /*0444*/ 	.word	0x00007da0


	//   ....[3]....
        /*0448*/ 	.word	0x00007dd0


	//   ....[4]....
        /*044c*/ 	.word	0x00009230


	//----- nvinfo : EIATTR_MAX_THREADS
	.align		4
.L_30:
        /*0450*/ 	.byte	0x04, 0x05
        /*0452*/ 	.short	(.L_32 - .L_31)
.L_31:
        /*0454*/ 	.word	0x00000180
        /*0458*/ 	.word	0x00000001
        /*045c*/ 	.word	0x00000001


	//----- nvinfo : EIATTR_CRS_STACK_SIZE
	.align		4
.L_32:
        /*0460*/ 	.byte	0x04, 0x1e
        /*0462*/ 	.short	(.L_34 - .L_33)
.L_33:
        /*0464*/ 	.word	0x00000000


	//----- nvinfo : EIATTR_CBANK_PARAM_SIZE
	.align		4
.L_34:
        /*0468*/ 	.byte	0x03, 0x19
        /*046a*/ 	.short	0x0570


	//----- nvinfo : EIATTR_PARAM_CBANK
	.align		4
        /*046c*/ 	.byte	0x04, 0x0a
        /*046e*/ 	.short	(.L_36 - .L_35)
	.align		4
.L_35:
        /*0470*/ 	.word	index@(.nv.constant0._ZN7cutlass13device_kernelINS_4gemm6kernel13GemmUniversalIN4cute5tupleIJiiiiEEENS1_10collective13CollectiveMmaINS1_43MainloopSm90TmaGmmaWarpSpecializedSparseFP8ILi10ENS5_IJNS4_1CILi1EEENSA_ILi2EEESB_EEENS1_32KernelTmaWarpSpecializedPingpongEEENS5_IJNSA_ILi64EEENSA_ILi128EEESH_EEENS_12float_e4m3_tENS5_IJNS4_6LayoutINS5_IJiNS5_IJSC_iEEEiEEENS5_IJlNS5_IJSB_SC_EEElEEEEENSK_INS5_IJNS5_IJSG_iEEENS5_IJSH_iEEEiEEENS5_IJNS5_IJSH_NSA_ILi8192EEEEEENS5_IJSB_lEEElEEEEEEEESJ_NS5_IJlSB_lEEENS4_8TiledMMAINS4_8MMA_AtomIJNS4_4SM904GMMA6SPARSE32GMMA_64x128x64_F32E4M3E4M3_SS_TNILNS13_7ScaleInE1ELS16_1ELNS13_9SparseSelE0EEEEEENSK_INS5_IJSB_SB_SB_EEENS5_IJNSA_ILi0EEES1B_S1B_EEEEENS5_IJNS4_10UnderscoreES1E_S1E_EEEEENS4_23SM90_TMA_LOAD_MULTICASTENS4_14ComposedLayoutINS4_7SwizzleILi2ELi4ELi3EEENS4_25smem_sparse_ptr_flag_bitsILi2ELi8EEENSK_INS5_IJNS5_IJSB_NSA_ILi8EEEEEENS5_IJSC_SG_EEEEEENS5_IJNS5_IJS1B_SH_EEESN_EEEEEEEvNS4_8identityENS4_13SM90_TMA_LOADENS1I_INS1J_ILi3ELi4ELi3EEENS4_18smem_ptr_flag_bitsILi8EEENSK_INS5_IJS1N_SH_EEENS5_IJSH_SB_EEEEEEEvS1V_EENS_8epilogue10collective6detail29Sm90TmaWarpSpecializedAdapterINS26_15DefaultEpilogueIfNS5_IJSB_llEEES2A_NS25_6thread17LinearCombinationIfLi1EffLNS2B_9ScaleType4KindE0ELNS_15FloatRoundStyleE2EfEENS1_15EpilogueDefaultEEEEEvvEEEEvNT_6ParamsE)
        /*0474*/ 	.short	0x0210
        /*0476*/ 	.short	0x0570


	//----- nvinfo : EIATTR_SW_WAR
	.align		4
.L_36:
        /*0478*/ 	.byte	0x04, 0x36
        /*047a*/ 	.short	(.L_38 - .L_37)
.L_37:
        /*047c*/ 	.word	0x00000008
.L_38:


//--------------------- .nv.callgraph             --------------------------
	.section	.nv.callgraph,"",@"SHT_CUDA_CALLGRAPH"
	.align	4
	.sectionentsize	8
	.align		4
        /*0000*/ 	.word	0x00000000
	.align		4
        /*0004*/ 	.word	0xffffffff
	.align		4
        /*0008*/ 	.word	0x00000000
	.align		4
        /*000c*/ 	.word	0xfffffffe
	.align		4
        /*0010*/ 	.word	0x00000000
	.align		4
        /*0014*/ 	.word	0xfffffffd
	.align		4
        /*0018*/ 	.word	0x00000000
	.align		4
        /*001c*/ 	.word	0xfffffffc


//--------------------- .nv.constant4             --------------------------
	.section	.nv.constant4,"a",@progbits
	.align	8
	.align		8
.nv.constant4:
        /*0000*/ 	.dword	_ZN39_INTERNAL_79d2aaab_4_k_cu_2932a32d_27664cuda3std3__45__cpo5beginE
	.align		8
        /*0008*/ 	.dword	_ZN39_INTERNAL_79d2aaab_4_k_cu_2932a32d_27664cuda3std3__45__cpo3endE
	.align		8
        /*0010*/ 	.dword	_ZN39_INTERNAL_79d2aaab_4_k_cu_2932a32d_27664cuda3std3__45__cpo6cbeginE
	.align		8
        /*0018*/ 	.dword	_ZN39_INTERNAL_79d2aaab_4_k_cu_2932a32d_27664cuda3std3__45__cpo4cendE
	.align		8
        /*0020*/ 	.dword	_ZN39_INTERNAL_79d2aaab_4_k_cu_2932a32d_27664cuda3std3__441_GLOBAL__N__79d2aaab_4_k_cu_2932a32d_27666ignoreE
	.align		8
        /*0028*/ 	.dword	_ZN39_INTERNAL_79d2aaab_4_k_cu_2932a32d_27664cuda3std3__419piecewise_constructE
	.align		8
        /*0030*/ 	.dword	_ZN39_INTERNAL_79d2aaab_4_k_cu_2932a32d_27664cuda3std3__48in_placeE
	.align		8
        /*0038*/ 	.dword	_ZN39_INTERNAL_79d2aaab_4_k_cu_2932a32d_27664cuda3std6ranges3__45__cpo4swapE
	.align		8
        /*0040*/ 	.dword	_ZN39_INTERNAL_79d2aaab_4_k_cu_2932a32d_27664cuda3std6ranges3__45__cpo9iter_moveE
	.align		8
        /*0048*/ 	.dword	_ZN39_INTERNAL_79d2aaab_4_k_cu_2932a32d_27664cute7productE
	.align		8
        /*0050*/ 	.dword	_ZN39_INTERNAL_79d2aaab_4_k_cu_2932a32d_27664cute1_E


//--------------------- .text._ZN7cutlass13device_kernelINS_4gemm6kernel13GemmUniversalIN4cute5tupleIJiiiiEEENS1_10collective13CollectiveMmaINS1_43MainloopSm90TmaGmmaWarpSpecializedSparseFP8ILi10ENS5_IJNS4_1CILi1EEENSA_ILi2EEESB_EEENS1_32KernelTmaWarpSpecializedPingpongEEENS5_IJNSA_ILi64EEENSA_ILi128EEESH_EEENS_12float_e4m3_tENS5_IJNS4_6LayoutINS5_IJiNS5_IJSC_iEEEiEEENS5_IJlNS5_IJSB_SC_EEElEEEEENSK_INS5_IJNS5_IJSG_iEEENS5_IJSH_iEEEiEEENS5_IJNS5_IJSH_NSA_ILi8192EEEEEENS5_IJSB_lEEElEEEEEEEESJ_NS5_IJlSB_lEEENS4_8TiledMMAINS4_8MMA_AtomIJNS4_4SM904GMMA6SPARSE32GMMA_64x128x64_F32E4M3E4M3_SS_TNILNS13_7ScaleInE1ELS16_1ELNS13_9SparseSelE0EEEEEENSK_INS5_IJSB_SB_SB_EEENS5_IJNSA_ILi0EEES1B_S1B_EEEEENS5_IJNS4_10UnderscoreES1E_S1E_EEEEENS4_23SM90_TMA_LOAD_MULTICASTENS4_14ComposedLayoutINS4_7SwizzleILi2ELi4ELi3EEENS4_25smem_sparse_ptr_flag_bitsILi2ELi8EEENSK_INS5_IJNS5_IJSB_NSA_ILi8EEEEEENS5_IJSC_SG_EEEEEENS5_IJNS5_IJS1B_SH_EEESN_EEEEEEEvNS4_8identityENS4_13SM90_TMA_LOADENS1I_INS1J_ILi3ELi4ELi3EEENS4_18smem_ptr_flag_bitsILi8EEENSK_INS5_IJS1N_SH_EEENS5_IJSH_SB_EEEEEEEvS1V_EENS_8epilogue10collective6detail29Sm90TmaWarpSpecializedAdapterINS26_15DefaultEpilogueIfNS5_IJSB_llEEES2A_NS25_6thread17LinearCombinationIfLi1EffLNS2B_9ScaleType4KindE0ELNS_15FloatRoundStyleE2EfEENS1_15EpilogueDefaultEEEEEvvEEEEvNT_6ParamsE --------------------------
	.section	.text._ZN7cutlass13device_kernelINS_4gemm6kernel13GemmUniversalIN4cute5tupleIJiiiiEEENS1_10collective13CollectiveMmaINS1_43MainloopSm90TmaGmmaWarpSpecializedSparseFP8ILi10ENS5_IJNS4_1CILi1EEENSA_ILi2EEESB_EEENS1_32KernelTmaWarpSpecializedPingpongEEENS5_IJNSA_ILi64EEENSA_ILi128EEESH_EEENS_12float_e4m3_tENS5_IJNS4_6LayoutINS5_IJiNS5_IJSC_iEEEiEEENS5_IJlNS5_IJSB_SC_EEElEEEEENSK_INS5_IJNS5_IJSG_iEEENS5_IJSH_iEEEiEEENS5_IJNS5_IJSH_NSA_ILi8192EEEEEENS5_IJSB_lEEElEEEEEEEESJ_NS5_IJlSB_lEEENS4_8TiledMMAINS4_8MMA_AtomIJNS4_4SM904GMMA6SPARSE32GMMA_64x128x64_F32E4M3E4M3_SS_TNILNS13_7ScaleInE1ELS16_1ELNS13_9SparseSelE0EEEEEENSK_INS5_IJSB_SB_SB_EEENS5_IJNSA_ILi0EEES1B_S1B_EEEEENS5_IJNS4_10UnderscoreES1E_S1E_EEEEENS4_23SM90_TMA_LOAD_MULTICASTENS4_14ComposedLayoutINS4_7SwizzleILi2ELi4ELi3EEENS4_25smem_sparse_ptr_flag_bitsILi2ELi8EEENSK_INS5_IJNS5_IJSB_NSA_ILi8EEEEEENS5_IJSC_SG_EEEEEENS5_IJNS5_IJS1B_SH_EEESN_EEEEEEEvNS4_8identityENS4_13SM90_TMA_LOADENS1I_INS1J_ILi3ELi4ELi3EEENS4_18smem_ptr_flag_bitsILi8EEENSK_INS5_IJS1N_SH_EEENS5_IJSH_SB_EEEEEEEvS1V_EENS_8epilogue10collective6detail29Sm90TmaWarpSpecializedAdapterINS26_15DefaultEpilogueIfNS5_IJSB_llEEES2A_NS25_6thread17LinearCombinationIfLi1EffLNS2B_9ScaleType4KindE0ELNS_15FloatRoundStyleE2EfEENS1_15EpilogueDefaultEEEEEvvEEEEvNT_6ParamsE,"ax",@progbits
	.align	128
.text._ZN7cutlass13device_kernelINS_4gemm6kernel13GemmUniversalIN4cute5tupleIJiiiiEEENS1_10collective13CollectiveMmaINS1_43MainloopSm90TmaGmmaWarpSpecializedSparseFP8ILi10ENS5_IJNS4_1CILi1EEENSA_ILi2EEESB_EEENS1_32KernelTmaWarpSpecializedPingpongEEENS5_IJNSA_ILi64EEENSA_ILi128EEESH_EEENS_12float_e4m3_tENS5_IJNS4_6LayoutINS5_IJiNS5_IJSC_iEEEiEEENS5_IJlNS5_IJSB_SC_EEElEEEEENSK_INS5_IJNS5_IJSG_iEEENS5_IJSH_iEEEiEEENS5_IJNS5_IJSH_NSA_ILi8192EEEEEENS5_IJSB_lEEElEEEEEEEESJ_NS5_IJlSB_lEEENS4_8TiledMMAINS4_8MMA_AtomIJNS4_4SM904GMMA6SPARSE32GMMA_64x128x64_F32E4M3E4M3_SS_TNILNS13_7ScaleInE1ELS16_1ELNS13_9SparseSelE0EEEEEENSK_INS5_IJSB_SB_SB_EEENS5_IJNSA_ILi0EEES1B_S1B_EEEEENS5_IJNS4_10UnderscoreES1E_S1E_EEEEENS4_23SM90_TMA_LOAD_MULTICASTENS4_14ComposedLayoutINS4_7SwizzleILi2ELi4ELi3EEENS4_25smem_sparse_ptr_flag_bitsILi2ELi8EEENSK_INS5_IJNS5_IJSB_NSA_ILi8EEEEEENS5_IJSC_SG_EEEEEENS5_IJNS5_IJS1B_SH_EEESN_EEEEEEEvNS4_8identityENS4_13SM90_TMA_LOADENS1I_INS1J_ILi3ELi4ELi3EEENS4_18smem_ptr_flag_bitsILi8EEENSK_INS5_IJS1N_SH_EEENS5_IJSH_SB_EEEEEEEvS1V_EENS_8epilogue10collective6detail29Sm90TmaWarpSpecializedAdapterINS26_15DefaultEpilogueIfNS5_IJSB_llEEES2A_NS25_6thread17LinearCombinationIfLi1EffLNS2B_9ScaleType4KindE0ELNS_15FloatRoundStyleE2EfEENS1_15EpilogueDefaultEEEEEvvEEEEvNT_6ParamsE:
        .type           _ZN7cutlass13device_kernelINS_4gemm6kernel13GemmUniversalIN4cute5tupleIJiiiiEEENS1_10collective13CollectiveMmaINS1_43MainloopSm90TmaGmmaWarpSpecializedSparseFP8ILi10ENS5_IJNS4_1CILi1EEENSA_ILi2EEESB_EEENS1_32KernelTmaWarpSpecializedPingpongEEENS5_IJNSA_ILi64EEENSA_ILi128EEESH_EEENS_12float_e4m3_tENS5_IJNS4_6LayoutINS5_IJiNS5_IJSC_iEEEiEEENS5_IJlNS5_IJSB_SC_EEElEEEEENSK_INS5_IJNS5_IJSG_iEEENS5_IJSH_iEEEiEEENS5_IJNS5_IJSH_NSA_ILi8192EEEEEENS5_IJSB_lEEElEEEEEEEESJ_NS5_IJlSB_lEEENS4_8TiledMMAINS4_8MMA_AtomIJNS4_4SM904GMMA6SPARSE32GMMA_64x128x64_F32E4M3E4M3_SS_TNILNS13_7ScaleInE1ELS16_1ELNS13_9SparseSelE0EEEEEENSK_INS5_IJSB_SB_SB_EEENS5_IJNSA_ILi0EEES1B_S1B_EEEEENS5_IJNS4_10UnderscoreES1E_S1E_EEEEENS4_23SM90_TMA_LOAD_MULTICASTENS4_14ComposedLayoutINS4_7SwizzleILi2ELi4ELi3EEENS4_25smem_sparse_ptr_flag_bitsILi2ELi8EEENSK_INS5_IJNS5_IJSB_NSA_ILi8EEEEEENS5_IJSC_SG_EEEEEENS5_IJNS5_IJS1B_SH_EEESN_EEEEEEEvNS4_8identityENS4_13SM90_TMA_LOADENS1I_INS1J_ILi3ELi4ELi3EEENS4_18smem_ptr_flag_bitsILi8EEENSK_INS5_IJS1N_SH_EEENS5_IJSH_SB_EEEEEEEvS1V_EENS_8epilogue10collective6detail29Sm90TmaWarpSpecializedAdapterINS26_15DefaultEpilogueIfNS5_IJSB_llEEES2A_NS25_6thread17LinearCombinationIfLi1EffLNS2B_9ScaleType4KindE0ELNS_15FloatRoundStyleE2EfEENS1_15EpilogueDefaultEEEEEvvEEEEvNT_6ParamsE,@function
        .size           _ZN7cutlass13device_kernelINS_4gemm6kernel13GemmUniversalIN4cute5tupleIJiiiiEEENS1_10collective13CollectiveMmaINS1_43MainloopSm90TmaGmmaWarpSpecializedSparseFP8ILi10ENS5_IJNS4_1CILi1EEENSA_ILi2EEESB_EEENS1_32KernelTmaWarpSpecializedPingpongEEENS5_IJNSA_ILi64EEENSA_ILi128EEESH_EEENS_12float_e4m3_tENS5_IJNS4_6LayoutINS5_IJiNS5_IJSC_iEEEiEEENS5_IJlNS5_IJSB_SC_EEElEEEEENSK_INS5_IJNS5_IJSG_iEEENS5_IJSH_iEEEiEEENS5_IJNS5_IJSH_NSA_ILi8192EEEEEENS5_IJSB_lEEElEEEEEEEESJ_NS5_IJlSB_lEEENS4_8TiledMMAINS4_8MMA_AtomIJNS4_4SM904GMMA6SPARSE32GMMA_64x128x64_F32E4M3E4M3_SS_TNILNS13_7ScaleInE1ELS16_1ELNS13_9SparseSelE0EEEEEENSK_INS5_IJSB_SB_SB_EEENS5_IJNSA_ILi0EEES1B_S1B_EEEEENS5_IJNS4_10UnderscoreES1E_S1E_EEEEENS4_23SM90_TMA_LOAD_MULTICASTENS4_14ComposedLayoutINS4_7SwizzleILi2ELi4ELi3EEENS4_25smem_sparse_ptr_flag_bitsILi2ELi8EEENSK_INS5_IJNS5_IJSB_NSA_ILi8EEEEEENS5_IJSC_SG_EEEEEENS5_IJNS5_IJS1B_SH_EEESN_EEEEEEEvNS4_8identityENS4_13SM90_TMA_LOADENS1I_INS1J_ILi3ELi4ELi3EEENS4_18smem_ptr_flag_bitsILi8EEENSK_INS5_IJS1N_SH_EEENS5_IJSH_SB_EEEEEEEvS1V_EENS_8epilogue10collective6detail29Sm90TmaWarpSpecializedAdapterINS26_15DefaultEpilogueIfNS5_IJSB_llEEES2A_NS25_6thread17LinearCombinationIfLi1EffLNS2B_9ScaleType4KindE0ELNS_15FloatRoundStyleE2EfEENS1_15EpilogueDefaultEEEEEvvEEEEvNT_6ParamsE,(.L_x_207 - _ZN7cutlass13device_kernelINS_4gemm6kernel13GemmUniversalIN4cute5tupleIJiiiiEEENS1_10collective13CollectiveMmaINS1_43MainloopSm90TmaGmmaWarpSpecializedSparseFP8ILi10ENS5_IJNS4_1CILi1EEENSA_ILi2EEESB_EEENS1_32KernelTmaWarpSpecializedPingpongEEENS5_IJNSA_ILi64EEENSA_ILi128EEESH_EEENS_12float_e4m3_tENS5_IJNS4_6LayoutINS5_IJiNS5_IJSC_iEEEiEEENS5_IJlNS5_IJSB_SC_EEElEEEEENSK_INS5_IJNS5_IJSG_iEEENS5_IJSH_iEEEiEEENS5_IJNS5_IJSH_NSA_ILi8192EEEEEENS5_IJSB_lEEElEEEEEEEESJ_NS5_IJlSB_lEEENS4_8TiledMMAINS4_8MMA_AtomIJNS4_4SM904GMMA6SPARSE32GMMA_64x128x64_F32E4M3E4M3_SS_TNILNS13_7ScaleInE1ELS16_1ELNS13_9SparseSelE0EEEEEENSK_INS5_IJSB_SB_SB_EEENS5_IJNSA_ILi0EEES1B_S1B_EEEEENS5_IJNS4_10UnderscoreES1E_S1E_EEEEENS4_23SM90_TMA_LOAD_MULTICASTENS4_14ComposedLayoutINS4_7SwizzleILi2ELi4ELi3EEENS4_25smem_sparse_ptr_flag_bitsILi2ELi8EEENSK_INS5_IJNS5_IJSB_NSA_ILi8EEEEEENS5_IJSC_SG_EEEEEENS5_IJNS5_IJS1B_SH_EEESN_EEEEEEEvNS4_8identityENS4_13SM90_TMA_LOADENS1I_INS1J_ILi3ELi4ELi3EEENS4_18smem_ptr_flag_bitsILi8EEENSK_INS5_IJS1N_SH_EEENS5_IJSH_SB_EEEEEEEvS1V_EENS_8epilogue10collective6detail29Sm90TmaWarpSpecializedAdapterINS26_15DefaultEpilogueIfNS5_IJSB_llEEES2A_NS25_6thread17LinearCombinationIfLi1EffLNS2B_9ScaleType4KindE0ELNS_15FloatRoundStyleE2EfEENS1_15EpilogueDefaultEEEEEvvEEEEvNT_6ParamsE)
        .other          _ZN7cutlass13device_kernelINS_4gemm6kernel13GemmUniversalIN4cute5tupleIJiiiiEEENS1_10collective13CollectiveMmaINS1_43MainloopSm90TmaGmmaWarpSpecializedSparseFP8ILi10ENS5_IJNS4_1CILi1EEENSA_ILi2EEESB_EEENS1_32KernelTmaWarpSpecializedPingpongEEENS5_IJNSA_ILi64EEENSA_ILi128EEESH_EEENS_12float_e4m3_tENS5_IJNS4_6LayoutINS5_IJiNS5_IJSC_iEEEiEEENS5_IJlNS5_IJSB_SC_EEElEEEEENSK_INS5_IJNS5_IJSG_iEEENS5_IJSH_iEEEiEEENS5_IJNS5_IJSH_NSA_ILi8192EEEEEENS5_IJSB_lEEElEEEEEEEESJ_NS5_IJlSB_lEEENS4_8TiledMMAINS4_8MMA_AtomIJNS4_4SM904GMMA6SPARSE32GMMA_64x128x64_F32E4M3E4M3_SS_TNILNS13_7ScaleInE1ELS16_1ELNS13_9SparseSelE0EEEEEENSK_INS5_IJSB_SB_SB_EEENS5_IJNSA_ILi0EEES1B_S1B_EEEEENS5_IJNS4_10UnderscoreES1E_S1E_EEEEENS4_23SM90_TMA_LOAD_MULTICASTENS4_14ComposedLayoutINS4_7SwizzleILi2ELi4ELi3EEENS4_25smem_sparse_ptr_flag_bitsILi2ELi8EEENSK_INS5_IJNS5_IJSB_NSA_ILi8EEEEEENS5_IJSC_SG_EEEEEENS5_IJNS5_IJS1B_SH_EEESN_EEEEEEEvNS4_8identityENS4_13SM90_TMA_LOADENS1I_INS1J_ILi3ELi4ELi3EEENS4_18smem_ptr_flag_bitsILi8EEENSK_INS5_IJS1N_SH_EEENS5_IJSH_SB_EEEEEEEvS1V_EENS_8epilogue10collective6detail29Sm90TmaWarpSpecializedAdapterINS26_15DefaultEpilogueIfNS5_IJSB_llEEES2A_NS25_6thread17LinearCombinationIfLi1EffLNS2B_9ScaleType4KindE0ELNS_15FloatRoundStyleE2EfEENS1_15EpilogueDefaultEEEEEvvEEEEvNT_6ParamsE,@"STO_CUDA_ENTRY STV_DEFAULT"
_ZN7cutlass13device_kernelINS_4gemm6kernel13GemmUniversalIN4cute5tupleIJiiiiEEENS1_10collective13CollectiveMmaINS1_43MainloopSm90TmaGmmaWarpSpecializedSparseFP8ILi10ENS5_IJNS4_1CILi1EEENSA_ILi2EEESB_EEENS1_32KernelTmaWarpSpecializedPingpongEEENS5_IJNSA_ILi64EEENSA_ILi128EEESH_EEENS_12float_e4m3_tENS5_IJNS4_6LayoutINS5_IJiNS5_IJSC_iEEEiEEENS5_IJlNS5_IJSB_SC_EEElEEEEENSK_INS5_IJNS5_IJSG_iEEENS5_IJSH_iEEEiEEENS5_IJNS5_IJSH_NSA_ILi8192EEEEEENS5_IJSB_lEEElEEEEEEEESJ_NS5_IJlSB_lEEENS4_8TiledMMAINS4_8MMA_AtomIJNS4_4SM904GMMA6SPARSE32GMMA_64x128x64_F32E4M3E4M3_SS_TNILNS13_7ScaleInE1ELS16_1ELNS13_9SparseSelE0EEEEEENSK_INS5_IJSB_SB_SB_EEENS5_IJNSA_ILi0EEES1B_S1B_EEEEENS5_IJNS4_10UnderscoreES1E_S1E_EEEEENS4_23SM90_TMA_LOAD_MULTICASTENS4_14ComposedLayoutINS4_7SwizzleILi2ELi4ELi3EEENS4_25smem_sparse_ptr_flag_bitsILi2ELi8EEENSK_INS5_IJNS5_IJSB_NSA_ILi8EEEEEENS5_IJSC_SG_EEEEEENS5_IJNS5_IJS1B_SH_EEESN_EEEEEEEvNS4_8identityENS4_13SM90_TMA_LOADENS1I_INS1J_ILi3ELi4ELi3EEENS4_18smem_ptr_flag_bitsILi8EEENSK_INS5_IJS1N_SH_EEENS5_IJSH_SB_EEEEEEEvS1V_EENS_8epilogue10collective6detail29Sm90TmaWarpSpecializedAdapterINS26_15DefaultEpilogueIfNS5_IJSB_llEEES2A_NS25_6thread17LinearCombinationIfLi1EffLNS2B_9ScaleType4KindE0ELNS_15FloatRoundStyleE2EfEENS1_15EpilogueDefaultEEEEEvvEEEEvNT_6ParamsE:
[----:B------:R-:W-:Y:S01]  /*0000*/  LDC R1, c[0x0][0x28] ;  /* 0x00000a00ff017b82 */ /* 0x000fe20000000800 */
[----:B------:R-:W0:Y:S01]  /*0010*/  S2R R10, SR_TID.X ;  /* 0x00000000000a7919 */ /* 0x000e220000002100 */
[----:B------:R-:W-:Y:S01]  /*0020*/  ELECT P0, URZ, PT ;  /* 0x00000000003f782f */ /* 0x000fe20003800000 */
[----:B------:R-:W-:Y:S01]  /*0030*/  BSSY B0, `(.L_x_0) ;  /* 0x0000012000007945 */ /* 0x000fe20003800000 */
[--C-:B0-----:R-:W-:Y:S02]  /*0040*/  SHF.R.U32.HI R0, RZ, 0x5, R10.reuse ;  /* 0x00000005ff007819 */ /* 0x101fe4000001160a */
[----:B------:R-:W-:-:S03]  /*0050*/  SHF.R.U32.HI R4, RZ, 0x7, R10 ;  /* 0x00000007ff047819 */ /* 0x000fc6000001160a */
[----:B------:R-:W0:Y:S04]  /*0060*/  SHFL.IDX PT, R2, R0, RZ, 0x1f ;  /* 0x00001fff00027589 */ /* 0x000e2800000e0000 */
[----:B------:R1:W2:Y:S01]  /*0070*/  SHFL.IDX PT, R5, R4, RZ, 0x1f ;  /* 0x00001fff04057589 */ /* 0x0002a200000e0000 */
[----:B0-----:R-:W-:-:S13]  /*0080*/  ISETP.NE.OR P0, PT, R2, RZ, !P0 ;  /* 0x000000ff0200720c */ /* 0x001fda0004705670 */
[----:B-12---:R-:W-:Y:S05]  /*0090*/  @P0 BRA `(.L_x_1) ;  /* 0x00000000002c0947 */ /* 0x006fea0003800000 */
[----:B------:R-:W-:Y:S02]  /*00a0*/  ULDC.64 UR4, c[0x0][0x198] ;  /* 0x0000660000047ab9 */ /* 0x000fe40000000a00 */
[----:B------:R-:W-:Y:S02]  /*00b0*/  UIADD3 UR6, UP0, UR4, 0xf0, URZ ;  /* 0x000000f004067890 */ /* 0x000fe4000ff1e03f */
[----:B------:R-:W-:Y:S02]  /*00c0*/  UIADD3 UR8, UP1, UR4, 0x1f0, URZ ;  /* 0x000001f004087890 */ /* 0x000fe4000ff3e03f */
[----:B------:R-:W-:Y:S02]  /*00d0*/  UIADD3 UR4, UP2, UR4, 0x2f0, URZ ;  /* 0x000002f004047890 */ /* 0x000fe4000ff5e03f */
[----:B------:R-:W-:Y:S02]  /*00e0*/  UIADD3.X UR7, URZ, UR5, URZ, UP0, !UPT ;  /* 0x000000053f077290 */ /* 0x000fe400087fe43f */
[----:B------:R-:W-:-:S02]  /*00f0*/  UIADD3.X UR9, URZ, UR5, URZ, UP1, !UPT ;  /* 0x000000053f097290 */ /* 0x000fc40008ffe43f */
[----:B------:R-:W-:-:S05]  /*0100*/  UIADD3.X UR5, URZ, UR5, URZ, UP2, !UPT ;  /* 0x000000053f057290 */ /* 0x000fca00097fe43f */
[----:B------:R0:W-:Y:S02]  /*0110*/  UTMACCTL.PF [UR6] ;  /* 0x00000000060079b9 */ /* 0x0001e40008040000 */
[----:B------:R0:W-:Y:S02]  /*0120*/  UTMACCTL.PF [UR8] ;  /* 0x00000000080079b9 */ /* 0x0001e40008040000 */
[----:B------:R0:W-:Y:S02]  /*0130*/  UTMACCTL.PF [UR4] ;  /* 0x00000000040079b9 */ /* 0x0001e40008040000 */
[----:B0-----:R-:W-:Y:S01]  /*0140*/  NOP ;  /* 0x0000000000007918 */ /* 0x001fe20000000000 */
.L_x_1:
[----:B------:R-:W-:Y:S05]  /*0150*/  BSYNC B0 ;  /* 0x0000000000007941 */ /* 0x000fea0003800000 */
.L_x_0:
[----:B------:R-:W0:Y:S01]  /*0160*/  SHFL.IDX PT, R6, R0, RZ, 0x1f ;  /* 0x00001fff00067589 */ /* 0x000e2200000e0000 */
[----:B------:R-:W-:Y:S02]  /*0170*/  SHF.R.S32.HI R3, RZ, 0x1f, R10 ;  /* 0x0000001fff037819 */ /* 0x000fe4000001140a */
[----:B0-----:R-:W-:-:S13]  /*0180*/  ISETP.NE.AND P0, PT, R6, RZ, PT ;  /* 0x000000ff0600720c */ /* 0x001fda0003f05270 */
[----:B------:R-:W-:Y:S05]  /*0190*/  @P0 BRA `(.L_x_2) ;  /* 0x0000000000940947 */ /* 0x000fea0003800000 */
[----:B------:R-:W-:Y:S01]  /*01a0*/  ELECT P0, URZ, PT ;  /* 0x00000000003f782f */ /* 0x000fe20003800000 */
[----:B------:R-:W-:-:S12]  /*01b0*/  BSSY B0, `(.L_x_2) ;  /* 0x0000023000007945 */ /* 0x000fd80003800000 */
[----:B------:R-:W-:Y:S05]  /*01c0*/  @!P0 BRA `(.L_x_3) ;  /* 0x0000000000848947 */ /* 0x000fea0003800000 */
[----:B------:R-:W0:Y:S01]  /*01d0*/  S2UR UR8, SR_CgaCtaId ;  /* 0x00000000000879c3 */ /* 0x000e220000008800 */
[----:B------:R-:W-:Y:S01]  /*01e0*/  UMOV UR4, 0x400 ;  /* 0x0000040000047882 */ /* 0x000fe20000000000 */
[----:B------:R-:W-:Y:S01]  /*01f0*/  UMOV UR5, 0x1 ;  /* 0x0000000100057882 */ /* 0x000fe20000000000 */
[----:B------:R-:W-:Y:S02]  /*0200*/  UMOV UR6, 0x2 ;  /* 0x0000000200067882 */ /* 0x000fe40000000000 */
[----:B------:R-:W-:-:S04]  /*0210*/  UIADD3 UR6, -UR6, 0x100000, URZ ;  /* 0x0010000006067890 */ /* 0x000fc8000fffe13f */
[----:B------:R-:W-:Y:S02]  /*0220*/  USHF.L.U32 UR7, UR6, 0xb, URZ ;  /* 0x0000000b06077899 */ /* 0x000fe4000800063f */
[----:B------:R-:W-:Y:S02]  /*0230*/  USHF.L.U32 UR6, UR6, 0x1, URZ ;  /* 0x0000000106067899 */ /* 0x000fe4000800063f */
[----:B0-----:R-:W-:Y:S02]  /*0240*/  ULEA UR8, UR8, UR4, 0x18 ;  /* 0x0000000408087291 */ /* 0x001fe4000f8ec03f */
[----:B------:R-:W-:-:S04]  /*0250*/  UIADD3 UR4, -UR5, 0x100000, URZ ;  /* 0x0010000005047890 */ /* 0x000fc8000fffe13f */
[----:B------:R-:W-:Y:S02]  /*0260*/  USHF.L.U32 UR5, UR4, 0xb, URZ ;  /* 0x0000000b04057899 */ /* 0x000fe4000800063f */
[----:B------:R-:W-:Y:S01]  /*0270*/  USHF.L.U32 UR4, UR4, 0x1, URZ ;  /* 0x0000000104047899 */ /* 0x000fe2000800063f */
[----:B------:R-:W0:Y:S11]  /*0280*/  FENCE.VIEW.ASYNC.S ;  /* 0x00000000000073c6 */ /* 0x000e360000000000 */
[----:B0-----:R0:W1:Y:S01]  /*0290*/  SYNCS.EXCH.64 URZ, [UR8], UR4 ;  /* 0x00000004083f75b2 */ /* 0x0010620008000100 */
[----:B------:R0:W2:Y:S01]  /*02a0*/  SYNCS.EXCH.64 URZ, [UR8+0x50], UR6 ;  /* 0x00005006083f75b2 */ /* 0x0000a20008000100 */
[----:B------:R0:W3:Y:S01]  /*02b0*/  SYNCS.EXCH.64 URZ, [UR8+0x8], UR4 ;  /* 0x00000804083f75b2 */ /* 0x0000e20008000100 */
[----:B------:R0:W4:Y:S01]  /*02c0*/  SYNCS.EXCH.64 URZ, [UR8+0x58], UR6 ;  /* 0x00005806083f75b2 */ /* 0x0001220008000100 */
[----:B------:R0:W0:Y:S01]  /*02d0*/  SYNCS.EXCH.64 URZ, [UR8+0x10], UR4 ;  /* 0x00001004083f75b2 */ /* 0x0000220008000100 */
        /* <DEDUP_REMOVED lines=15> */
[----:B------:R-:W-:Y:S01]  /*03d0*/  NOP ;  /* 0x0000000000007918 */ /* 0x000fe20000000000 */
.L_x_3:
[----:B0-----:R-:W-:Y:S05]  /*03e0*/  BSYNC B0 ;  /* 0x0000000000007941 */ /* 0x001fea0003800000 */
.L_x_2:
[----:B------:R-:W0:Y:S01]  /*03f0*/  SHFL.IDX PT, R12, R0, RZ, 0x1f ;  /* 0x00001fff000c7589 */ /* 0x000e2200000e0000 */
[----:B------:R-:W-:Y:S01]  /*0400*/  LEA.HI R3, R3, R10, RZ, 0x7 ;  /* 0x0000000a03037211 */ /* 0x000fe200078f38ff */
[----:B------:R-:W5:Y:S01]  /*0410*/  S2UR UR12, SR_CTAID.X ;  /* 0x00000000000c79c3 */ /* 0x000f620000002500 */
[----:B------:R-:W-:Y:S01]  /*0420*/  ELECT P0, URZ, PT ;  /* 0x00000000003f782f */ /* 0x000fe20003800000 */
[----:B------:R-:W1:Y:S01]  /*0430*/  SHFL.IDX PT, R9, R0, RZ, 0x1f ;  /* 0x00001fff00097589 */ /* 0x000e6200000e0000 */
[----:B------:R-:W-:Y:S02]  /*0440*/  LOP3.LUT R3, R3, 0xffffff80, RZ, 0xc0, !PT ;  /* 0xffffff8003037812 */ /* 0x000fe400078ec0ff */
[----:B------:R-:W-:Y:S01]  /*0450*/  ELECT P1, URZ, PT ;  /* 0x00000000003f782f */ /* 0x000fe20003820000 */
[----:B------:R-:W-:Y:S01]  /*0460*/  NOP ;  /* 0x0000000000007918 */ /* 0x000fe20000000000 */
[----:B------:R-:W2:Y:S01]  /*0470*/  S2R R16, SR_CTAID.Y ;  /* 0x0000000000107919 */ /* 0x000ea20000002600 */
[----:B------:R-:W-:Y:S01]  /*0480*/  ULDC UR4, c[0x0][0x150] ;  /* 0x0000540000047ab9 */ /* 0x000fe20000000800 */
[----:B------:R-:W-:Y:S01]  /*0490*/  IMAD.IADD R11, R10, 0x1, -R3 ;  /* 0x000000010a0b7824 */ /* 0x000fe200078e0a03 */
[----:B------:R-:W3:Y:S01]  /*04a0*/  LDC R25, c[0x0][0x148] ;  /* 0x00005200ff197b82 */ /* 0x000ee20000000800 */
[----:B------:R2:W4:Y:S01]  /*04b0*/  SHFL.IDX PT, R13, R4, RZ, 0x1f ;  /* 0x00001fff040d7589 */ /* 0x00052200000e0000 */
[----:B------:R-:W-:Y:S01]  /*04c0*/  UMOV UR11, 0x80 ;  /* 0x00000080000b7882 */ /* 0x000fe20000000000 */
[----:B------:R-:W-:Y:S01]  /*04d0*/  NOP ;  /* 0x0000000000007918 */ /* 0x000fe20000000000 */
[----:B------:R-:W-:Y:S01]  /*04e0*/  SHF.R.S32.HI R22, RZ, 0x1f, R11 ;  /* 0x0000001fff167819 */ /* 0x000fe2000001140b */
[C---:B------:R-:W-:Y:S01]  /*04f0*/  VIADD R38, R5.reuse, 0xffffffff ;  /* 0xffffffff05267836 */ /* 0x040fe20000000000 */
[----:B------:R-:W-:-:S02]  /*0500*/  ISETP.NE.AND P2, PT, R5, RZ, PT ;  /* 0x000000ff0500720c */ /* 0x000fc40003f45270 */
[----:B------:R-:W-:Y:S02]  /*0510*/  LEA.HI R3, R22, R11, RZ, 0x3 ;  /* 0x0000000b16037211 */ /* 0x000fe400078f18ff */
[----:B------:R-:W-:Y:S02]  /*0520*/  ISETP.GE.U32.AND P5, PT, R38, 0x2, PT ;  /* 0x000000022600780c */ /* 0x000fe40003fa6070 */
[--C-:B------:R-:W-:Y:S02]  /*0530*/  SHF.R.S32.HI R7, RZ, 0x3, R3.reuse ;  /* 0x00000003ff077819 */ /* 0x100fe40000011403 */
[----:B0-----:R-:W-:Y:S02]  /*0540*/  ISETP.NE.OR P0, PT, R12, RZ, !P0 ;  /* 0x000000ff0c00720c */ /* 0x001fe40004705670 */
[----:B------:R-:W-:Y:S01]  /*0550*/  SHF.R.S32.HI R8, RZ, 0x1f, R3 ;  /* 0x0000001fff087819 */ /* 0x000fe20000011403 */
[----:B------:R-:W0:Y:S01]  /*0560*/  LDC R12, c[0x0][0x140] ;  /* 0x00005000ff0c7b82 */ /* 0x000e220000000800 */
[----:B-1----:R-:W-:-:S02]  /*0570*/  ISETP.NE.OR P1, PT, R9, RZ, !P1 ;  /* 0x000000ff0900720c */ /* 0x002fc40004f25670 */
[----:B------:R-:W-:Y:S02]  /*0580*/  LEA.HI R8, R8, R7, RZ, 0x2 ;  /* 0x0000000708087211 */ /* 0x000fe400078f10ff */
[----:B-----5:R-:W-:Y:S02]  /*0590*/  I2FP.F32.U32 R0, UR12 ;  /* 0x0000000c00007c45 */ /* 0x020fe40008201000 */
[----:B------:R-:W-:Y:S01]  /*05a0*/  LOP3.LUT R8, R8, 0xfffffffc, RZ, 0xc0, !PT ;  /* 0xfffffffc08087812 */ /* 0x000fe200078ec0ff */
[----:B------:R-:W1:Y:S01]  /*05b0*/  LDC R9, c[0x0][0x144] ;  /* 0x00005100ff097b82 */ /* 0x000e620000000800 */
[----:B------:R-:W-:Y:S01]  /*05c0*/  SHF.R.S32.HI R3, RZ, 0x1f, R2 ;  /* 0x0000001fff037819 */ /* 0x000fe20000011402 */
[----:B------:R-:W-:Y:S01]  /*05d0*/  VOTEU.ALL UP0, P0 ;  /* 0x00000000003f7886 */ /* 0x000fe20000000000 */
[----:B------:R-:W-:Y:S01]  /*05e0*/  FMUL R0, R0, UR4 ;  /* 0x0000000400007c20 */ /* 0x000fe20008400000 */
[----:B--2---:R-:W-:Y:S01]  /*05f0*/  I2FP.F32.U32 R4, R16 ;  /* 0x0000001000047245 */ /* 0x004fe20000201000 */
[----:B------:R-:W-:Y:S01]  /*0600*/  ULDC UR4, c[0x0][0x154] ;  /* 0x0000550000047ab9 */ /* 0x000fe20000000800 */
[----:B------:R-:W-:Y:S01]  /*0610*/  VOTEU.ALL UP1, P1 ;  /* 0x00000000003f7886 */ /* 0x000fe20000820000 */
[----:B------:R-:W-:Y:S01]  /*0620*/  IMAD.IADD R8, R7, 0x1, -R8 ;  /* 0x0000000107087824 */ /* 0x000fe200078e0a08 */
[----:B------:R-:W2:Y:S01]  /*0630*/  @!UP0 S2UR UR7, SR_CgaCtaId ;  /* 0x00000000000789c3 */ /* 0x000ea20000008800 */
[----:B------:R-:W-:Y:S01]  /*0640*/  SHF.R.S32.HI R7, RZ, 0x1f, R6 ;  /* 0x0000001fff077819 */ /* 0x000fe20000011406 */
[----:B------:R-:W-:Y:S01]  /*0650*/  FMUL R4, R4, UR4 ;  /* 0x0000000404047c20 */ /* 0x000fe20008400000 */
[----:B------:R-:W-:Y:S01]  /*0660*/  LEA.HI R3, R3, R2, RZ, 0x2 ;  /* 0x0000000203037211 */ /* 0x000fe200078f10ff */
[----:B------:R-:W5:Y:S01]  /*0670*/  F2I.U32.TRUNC.NTZ R0, R0 ;  /* 0x0000000000007305 */ /* 0x000f62000020f000 */
[----:B------:R-:W-:Y:S01]  /*0680*/  LEA.HI R7, R7, R6, RZ, 0x2 ;  /* 0x0000000607077211 */ /* 0x000fe200078f10ff */
[----:B------:R-:W-:Y:S01]  /*0690*/  UMOV UR4, 0x20 ;  /* 0x0000002000047882 */ /* 0x000fe20000000000 */
[----:B------:R-:W-:Y:S01]  /*06a0*/  LOP3.LUT R3, R3, 0xfffffffc, RZ, 0xc0, !PT ;  /* 0xfffffffc03037812 */ /* 0x000fe200078ec0ff */
[----:B------:R-:W4:Y:S01]  /*06b0*/  @!UP1 S2UR UR10, SR_CgaCtaId ;  /* 0x00000000000a99c3 */ /* 0x000f220000008800 */
[----:B------:R-:W-:Y:S01]  /*06c0*/  LOP3.LUT R7, R7, 0x3ffffffc, RZ, 0xc0, !PT ;  /* 0x3ffffffc07077812 */ /* 0x000fe200078ec0ff */
[----:B------:R-:W-:Y:S01]  /*06d0*/  @!UP0 UMOV UR6, 0x400 ;  /* 0x0000040000068882 */ /* 0x000fe20000000000 */
[----:B------:R-:W-:-:S04]  /*06e0*/  @!UP0 UIADD3 UR4, -UR4, 0x100000, URZ ;  /* 0x0010000004048890 */ /* 0x000fc8000fffe13f */
[----:B------:R-:W-:Y:S02]  /*06f0*/  @!UP0 USHF.L.U32 UR5, UR4, 0xb, URZ ;  /* 0x0000000b04058899 */ /* 0x000fe4000800063f */
[----:B------:R-:W-:Y:S01]  /*0700*/  @!UP0 USHF.L.U32 UR4, UR4, 0x1, URZ ;  /* 0x0000000104048899 */ /* 0x000fe2000800063f */
[----:B------:R-:W3:Y:S01]  /*0710*/  F2I.U32.TRUNC.NTZ R4, R4 ;  /* 0x0000000400047305 */ /* 0x000ee2000020f000 */
[----:B------:R-:W-:Y:S01]  /*0720*/  IMAD.IADD R15, R2, 0x1, -R3 ;  /* 0x00000001020f7824 */ /* 0x000fe200078e0a03 */
[----:B------:R-:W-:Y:S01]  /*0730*/  @!UP1 UMOV UR9, 0x400 ;  /* 0x0000040000099882 */ /* 0x000fe20000000000 */
[----:B------:R-:W-:Y:S01]  /*0740*/  IMAD.IADD R7, R6, 0x1, -R7 ;  /* 0x0000000106077824 */ /* 0x000fe200078e0a07 */
[----:B------:R-:W-:Y:S01]  /*0750*/  VOTEU.ALL UP2, P1 ;  /* 0x00000000003f7886 */ /* 0x000fe20000840000 */
[----:B------:R-:W-:Y:S01]  /*0760*/  VOTEU.ALL UP3, P1 ;  /* 0x00000000003f7886 */ /* 0x000fe20000860000 */
[----:B------:R-:W-:Y:S01]  /*0770*/  VOTEU.ALL UP4, P1 ;  /* 0x00000000003f7886 */ /* 0x000fe20000880000 */
[----:B------:R-:W-:Y:S01]  /*0780*/  IMAD R7, R7, 0x4, R8 ;  /* 0x0000000407077824 */ /* 0x000fe200078e0208 */
[----:B------:R-:W-:Y:S01]  /*0790*/  VOTEU.ALL UP5, P1 ;  /* 0x00000000003f7886 */ /* 0x000fe200008a0000 */
[----:B------:R-:W-:Y:S01]  /*07a0*/  ISETP.NE.AND P1, PT, R15, 0x3, PT ;  /* 0x000000030f00780c */ /* 0x000fe20003f25270 */
[----:B-----5:R-:W-:Y:S01]  /*07b0*/  IMAD.MOV R0, RZ, RZ, -R0 ;  /* 0x000000ffff007224 */ /* 0x020fe200078e0a00 */
[----:B0-----:R-:W-:Y:S01]  /*07c0*/  ISETP.EQ.U32.AND P3, PT, R12, 0x1, PT ;  /* 0x000000010c00780c */ /* 0x001fe20003f62070 */
[----:B--2---:R-:W-:Y:S01]  /*07d0*/  @!UP0 ULEA UR8, UR7, UR6, 0x18 ;  /* 0x0000000607088291 */ /* 0x004fe2000f8ec03f */
[----:B------:R-:W-:Y:S01]  /*07e0*/  IMAD.SHL.U32 R14, R7, 0x4, RZ ;  /* 0x00000004070e7824 */ /* 0x000fe200078e00ff */
[----:B------:R-:W-:-:S04]  /*07f0*/  @!UP1 UIADD3 UR6, -UR11, 0x100000, URZ ;  /* 0x001000000b069890 */ /* 0x000fc8000fffe13f */
[----:B------:R-:W-:Y:S02]  /*0800*/  @!UP1 USHF.L.U32 UR7, UR6, 0xb, URZ ;  /* 0x0000000b06079899 */ /* 0x000fe4000800063f */
[----:B------:R-:W-:Y:S01]  /*0810*/  @!UP1 USHF.L.U32 UR6, UR6, 0x1, URZ ;  /* 0x0000000106069899 */ /* 0x000fe2000800063f */
[----:B---3--:R-:W-:Y:S01]  /*0820*/  IMAD.MOV R24, RZ, RZ, -R4 ;  /* 0x000000ffff187224 */ /* 0x008fe200078e0a04 */
[----:B------:R-:W-:Y:S01]  /*0830*/  VOTEU.ALL UP0, P0 ;  /* 0x00000000003f7886 */ /* 0x000fe20000000000 */
[----:B------:R-:W-:Y:S01]  /*0840*/  ISETP.EQ.OR P1, PT, R15, RZ, !P1 ;  /* 0x000000ff0f00720c */ /* 0x000fe20004f22670 */
[----:B-1----:R-:W-:Y:S01]  /*0850*/  IMAD R23, R9, R0, UR12 ;  /* 0x0000000c09177e24 */ /* 0x002fe2000f8e0200 */
[----:B------:R-:W-:Y:S01]  /*0860*/  LOP3.LUT R14, R7, 0xc, R14, 0x78, !PT ;  /* 0x0000000c070e7812 */ /* 0x000fe200078e780e */
[----:B----4-:R-:W-:Y:S01]  /*0870*/  @!UP1 ULEA UR9, UR10, UR9, 0x18 ;  /* 0x000000090a099291 */ /* 0x010fe2000f8ec03f */
[----:B------:R-:W-:Y:S01]  /*0880*/  IMAD R3, R25, R24, R16 ;  /* 0x0000001819037224 */ /* 0x000fe200078e0210 */
[----:B------:R-:W-:Y:S01]  /*0890*/  VOTEU.ALL UP1, P0 ;  /* 0x00000000003f7886 */ /* 0x000fe20000020000 */
[----:B------:R-:W-:Y:S01]  /*08a0*/  LOP3.LUT P0, RZ, R11, 0x7, RZ, 0xc0, !PT ;  /* 0x000000070bff7812 */ /* 0x000fe2000780c0ff */
[----:B------:R-:W0:Y:S02]  /*08b0*/  FENCE.VIEW.ASYNC.S ;  /* 0x00000000000073c6 */ /* 0x000e240000000000 */
[----:B0-----:R0:W1:Y:S01]  /*08c0*/  @!UP0 SYNCS.EXCH.64 URZ, [UR8+0xd0], UR4 ;  /* 0x0000d004083f85b2 */ /* 0x0010620008000100 */
[----:B------:R-:W-:-:S02]  /*08d0*/  ISETP.EQ.AND P1, PT, R5, RZ, P1 ;  /* 0x000000ff0500720c */ /* 0x000fc40000f22270 */
[----:B------:R-:W-:Y:S02]  /*08e0*/  ISETP.NE.AND P4, PT, R3, R14, PT ;  /* 0x0000000e0300720c */ /* 0x000fe40003f85270 */
[----:B------:R-:W-:Y:S02]  /*08f0*/  ISETP.LT.U32.AND P0, PT, R14, 0x2, !P0 ;  /* 0x000000020e00780c */ /* 0x000fe40004701070 */
[----:B------:R-:W-:Y:S02]  /*0900*/  ISETP.EQ.OR P4, PT, R23, RZ, !P4 ;  /* 0x000000ff1700720c */ /* 0x000fe40006782670 */
[----:B------:R-:W-:Y:S02]  /*0910*/  SEL R7, RZ, 0x1, !P1 ;  /* 0x00000001ff077807 */ /* 0x000fe40004800000 */
[----:B------:R-:W-:Y:S02]  /*0920*/  R2UR UR13, R13 ;  /* 0x000000000d0d72ca */ /* 0x000fe400000e0000 */
[----:B------:R-:W-:-:S02]  /*0930*/  PLOP3.LUT P0, PT, P0, P4, PT, 0x80, 0x0 ;  /* 0x000000000000781c */ /* 0x000fc40000709070 */
[----:B------:R-:W-:Y:S01]  /*0940*/  SEL R7, R7, 0x2, P5 ;  /* 0x0000000207077807 */ /* 0x000fe20002800000 */
[----:B------:R0:W2:Y:S01]  /*0950*/  @!UP1 SYNCS.EXCH.64 URZ, [UR8+0xd8], UR4 ;  /* 0x0000d804083f95b2 */ /* 0x0000a20008000100 */
[----:B------:R-:W-:Y:S01]  /*0960*/  NOP ;  /* 0x0000000000007918 */ /* 0x000fe20000000000 */
[----:B------:R0:W3:Y:S01]  /*0970*/  @!UP2 SYNCS.EXCH.64 URZ, [UR9+0xb0], UR6 ;  /* 0x0000b006093fa5b2 */ /* 0x0000e20008000100 */
[----:B------:R0:W4:Y:S01]  /*0980*/  @!UP3 SYNCS.EXCH.64 URZ, [UR9+0xb8], UR6 ;  /* 0x0000b806093fb5b2 */ /* 0x0001220008000100 */
[----:B------:R0:W0:Y:S01]  /*0990*/  @!UP4 SYNCS.EXCH.64 URZ, [UR9+0xc0], UR6 ;  /* 0x0000c006093fc5b2 */ /* 0x0000220008000100 */
[----:B------:R0:W0:Y:S01]  /*09a0*/  @!UP5 SYNCS.EXCH.64 URZ, [UR9+0xc8], UR6 ;  /* 0x0000c806093fd5b2 */ /* 0x0000220008000100 */
[----:B------:R-:W-:Y:S01]  /*09b0*/  NOP ;  /* 0x0000000000007918 */ /* 0x000fe20000000000 */
[----:B------:R-:W-:Y:S05]  /*09c0*/  @!P3 BRA `(.L_x_4) ;  /* 0x000000000008b947 */ /* 0x000fea0003800000 */
[----:B01234-:R-:W-:Y:S01]  /*09d0*/  UCGABAR_ARV ;  /* 0x00000000000079c7 */ /* 0x01ffe20008000000 */
[----:B------:R-:W-:Y:S05]  /*09e0*/  BRA `(.L_x_5) ;  /* 0x0000000000047947 */ /* 0x000fea0003800000 */
.L_x_4:
[----:B01234-:R-:W-:Y:S01]  /*09f0*/  NOP ;  /* 0x0000000000007918 */ /* 0x01ffe20000000000 */
.L_x_5:
[----:B------:R-:W-:Y:S01]  /*0a00*/  ULDC.64 UR4, c[0x0][0x698] ;  /* 0x0001a60000047ab9 */ /* 0x000fe20000000a00 */
[----:B------:R-:W-:Y:S01]  /*0a10*/  ULDC.64 UR18, c[0x0][0x208] ;  /* 0x0000820000127ab9 */ /* 0x000fe20000000a00 */
[----:B------:R-:W-:-:S04]  /*0a20*/  ISETP.NE.U32.AND P1, PT, RZ, UR4, PT ;  /* 0x00000004ff007c0c */ /* 0x000fc8000bf25070 */
[----:B------:R-:W-:-:S13]  /*0a30*/  ISETP.NE.AND.EX P1, PT, RZ, UR5, PT, P1 ;  /* 0x00000005ff007c0c */ /* 0x000fda000bf25310 */
[----:B------:R-:W-:Y:S05]  /*0a40*/  @!P1 BRA `(.L_x_6) ;  /* 0x00000000001c9947 */ /* 0x000fea0003800000 */
[----:B------:R-:W0:Y:S02]  /*0a50*/  LDC.64 R2, c[0x0][0x698] ;  /* 0x0001a600ff027b82 */ /* 0x000e240000000a00 */
[----:B0-----:R-:W2:Y:S02]  /*0a60*/  LDG.E.64 R2, desc[UR18][R2.64] ;  /* 0x0000001202027981 */ /* 0x001ea4000c1e1b00 */
[----:B--2---:R-:W-:-:S04]  /*0a70*/  ISETP.NE.U32.AND P1, PT, R2, RZ, PT ;  /* 0x000000ff0200720c */ /* 0x004fc80003f25070 */
[----:B------:R-:W-:-:S13]  /*0a80*/  ISETP.NE.AND.EX P1, PT, R3, RZ, PT, P1 ;  /* 0x000000ff0300720c */ /* 0x000fda0003f25310 */
[----:B------:R-:W-:Y:S05]  /*0a90*/  @!P1 BRA `(.L_x_6) ;  /* 0x0000000000089947 */ /* 0x000fea0003800000 */
[----:B------:R0:W5:Y:S01]  /*0aa0*/  LD.E R13, desc[UR18][R2.64] ;  /* 0x00000012020d7980 */ /* 0x000162000c101900 */
[----:B------:R-:W-:Y:S05]  /*0ab0*/  BRA `(.L_x_7) ;  /* 0x0000000000207947 */ /* 0x000fea0003800000 */
.L_x_6:
[----:B------:R-:W-:Y:S02]  /*0ac0*/  ULDC.64 UR4, c[0x0][0x688] ;  /* 0x0001a20000047ab9 */ /* 0x000fe40000000a00 */
[----:B------:R-:W-:-:S04]  /*0ad0*/  ISETP.NE.U32.AND P1, PT, RZ, UR4, PT ;  /* 0x00000004ff007c0c */ /* 0x000fc8000bf25070 */
[----:B------:R-:W-:-:S13]  /*0ae0*/  ISETP.NE.AND.EX P1, PT, RZ, UR5, PT, P1 ;  /* 0x00000005ff007c0c */ /* 0x000fda000bf25310 */
[----:B------:R-:W-:Y:S05]  /*0af0*/  @!P1 BRA `(.L_x_8) ;  /* 0x00000000000c9947 */ /* 0x000fea0003800000 */
[----:B------:R-:W0:Y:S02]  /*0b00*/  LDC.64 R2, c[0x0][0x688] ;  /* 0x0001a200ff027b82 */ /* 0x000e240000000a00 */
[----:B0-----:R1:W5:Y:S01]  /*0b10*/  LDG.E R13, desc[UR18][R2.64] ;  /* 0x00000012020d7981 */ /* 0x001362000c1e1900 */
[----:B------:R-:W-:Y:S05]  /*0b20*/  BRA `(.L_x_7) ;  /* 0x0000000000047947 */ /* 0x000fea0003800000 */
.L_x_8:
[----:B------:R-:W2:Y:S02]  /*0b30*/  LDC R13, c[0x0][0x680] ;  /* 0x0001a000ff0d7b82 */ /* 0x000ea40000000800 */
.L_x_7:
[----:B------:R-:W-:Y:S02]  /*0b40*/  ULDC.64 UR4, c[0x0][0x6a0] ;  /* 0x0001a80000047ab9 */ /* 0x000fe40000000a00 */
[----:B------:R-:W-:-:S04]  /*0b50*/  ISETP.NE.U32.AND P1, PT, RZ, UR4, PT ;  /* 0x00000004ff007c0c */ /* 0x000fc8000bf25070 */
[----:B------:R-:W-:-:S13]  /*0b60*/  ISETP.NE.AND.EX P1, PT, RZ, UR5, PT, P1 ;  /* 0x00000005ff007c0c */ /* 0x000fda000bf25310 */
[----:B------:R-:W-:Y:S05]  /*0b70*/  @!P1 BRA `(.L_x_9) ;  /* 0x00000000001c9947 */ /* 0x000fea0003800000 */
[----:B01----:R-:W0:Y:S02]  /*0b80*/  LDC.64 R2, c[0x0][0x6a0] ;  /* 0x0001a800ff027b82 */ /* 0x003e240000000a00 */
[----:B0-----:R-:W3:Y:S02]  /*0b90*/  LDG.E.64 R2, desc[UR18][R2.64] ;  /* 0x0000001202027981 */ /* 0x001ee4000c1e1b00 */
[----:B---3--:R-:W-:-:S04]  /*0ba0*/  ISETP.NE.U32.AND P1, PT, R2, RZ, PT ;  /* 0x000000ff0200720c */ /* 0x008fc80003f25070 */
[----:B------:R-:W-:-:S13]  /*0bb0*/  ISETP.NE.AND.EX P1, PT, R3, RZ, PT, P1 ;  /* 0x000000ff0300720c */ /* 0x000fda0003f25310 */
[----:B------:R-:W-:Y:S05]  /*0bc0*/  @!P1 BRA `(.L_x_9) ;  /* 0x0000000000089947 */ /* 0x000fea0003800000 */
[----:B------:R0:W5:Y:S01]  /*0bd0*/  LD.E R12, desc[UR18][R2.64] ;  /* 0x00000012020c7980 */ /* 0x000162000c101900 */
[----:B------:R-:W-:Y:S05]  /*0be0*/  BRA `(.L_x_10) ;  /* 0x0000000000207947 */ /* 0x000fea0003800000 */
.L_x_9:
[----:B------:R-:W-:Y:S02]  /*0bf0*/  ULDC.64 UR4, c[0x0][0x690] ;  /* 0x0001a40000047ab9 */ /* 0x000fe40000000a00 */
[----:B------:R-:W-:-:S04]  /*0c00*/  ISETP.NE.U32.AND P1, PT, RZ, UR4, PT ;  /* 0x00000004ff007c0c */ /* 0x000fc8000bf25070 */
[----:B------:R-:W-:-:S13]  /*0c10*/  ISETP.NE.AND.EX P1, PT, RZ, UR5, PT, P1 ;  /* 0x00000005ff007c0c */ /* 0x000fda000bf25310 */
[----:B------:R-:W-:Y:S05]  /*0c20*/  @!P1 BRA `(.L_x_11) ;  /* 0x00000000000c9947 */ /* 0x000fea0003800000 */
[----:B01----:R-:W0:Y:S02]  /*0c30*/  LDC.64 R2, c[0x0][0x690] ;  /* 0x0001a400ff027b82 */ /* 0x003e240000000a00 */
[----:B0-----:R1:W5:Y:S01]  /*0c40*/  LDG.E R12, desc[UR18][R2.64] ;  /* 0x00000012020c7981 */ /* 0x001362000c1e1900 */
[----:B------:R-:W-:Y:S05]  /*0c50*/  BRA `(.L_x_10) ;  /* 0x0000000000047947 */ /* 0x000fea0003800000 */
.L_x_11:
[----:B------:R-:W3:Y:S02]  /*0c60*/  LDC R12, c[0x0][0x684] ;  /* 0x0001a100ff0c7b82 */ /* 0x000ee40000000800 */
.L_x_10:
[----:B------:R-:W4:Y:S01]  /*0c70*/  LDC R0, c[0x0][0x75c] ;  /* 0x0001d700ff007b82 */ /* 0x000f220000000800 */
[----:B------:R-:W-:Y:S01]  /*0c80*/  ULDC UR8, c[0x0][0x604] ;  /* 0x0001810000087ab9 */ /* 0x000fe20000000800 */
[----:B------:R-:W-:Y:S01]  /*0c90*/  ISETP.NE.AND P1, PT, R5, 0x2, PT ;  /* 0x000000020500780c */ /* 0x000fe20003f25270 */
[----:B------:R-:W-:Y:S01]  /*0ca0*/  UIADD3 UR8, UR8, 0x3f, URZ ;  /* 0x0000003f08087890 */ /* 0x000fe2000fffe03f */
[----:B------:R-:W-:Y:S01]  /*0cb0*/  IMAD.U32 R4, RZ, RZ, UR12 ;  /* 0x0000000cff047e24 */ /* 0x000fe2000f8e00ff */
[----:B------:R-:W-:Y:S01]  /*0cc0*/  UMOV UR5, URZ ;  /* 0x0000003f00057c82 */ /* 0x000fe20008000000 */
[----:B------:R-:W-:Y:S01]  /*0cd0*/  UMOV UR4, URZ ;  /* 0x0000003f00047c82 */ /* 0x000fe20008000000 */
[----:B------:R-:W-:-:S04]  /*0ce0*/  USHF.R.S32.HI UR9, URZ, 0x1f, UR8 ;  /* 0x0000001f3f097899 */ /* 0x000fc80008011408 */
[----:B------:R-:W-:-:S04]  /*0cf0*/  ULEA.HI UR9, UR9, UR8, URZ, 0x6 ;  /* 0x0000000809097291 */ /* 0x000fc8000f8f303f */
[----:B------:R-:W-:Y:S01]  /*0d00*/  USHF.R.S32.HI UR14, URZ, 0x6, UR9 ;  /* 0x000000063f0e7899 */ /* 0x000fe20008011409 */
[----:B----4-:R-:W-:-:S13]  /*0d10*/  ISETP.NE.AND P4, PT, R0, 0x1, PT ;  /* 0x000000010000780c */ /* 0x010fda0003f85270 */
[----:B01----:R-:W0:Y:S01]  /*0d20*/  @P4 LDC R3, c[0x0][0x10] ;  /* 0x00000400ff034b82 */ /* 0x003e220000000800 */
[----:B------:R-:W-:Y:S02]  /*0d30*/  @P4 IMAD.MOV.U32 R17, RZ, RZ, RZ ;  /* 0x000000ffff114224 */ /* 0x000fe400078e00ff */
[----:B------:R-:W-:-:S05]  /*0d40*/  @P4 IMAD.MOV.U32 R5, RZ, RZ, RZ ;  /* 0x000000ffff054224 */ /* 0x000fca00078e00ff */
[----:B------:R-:W1:Y:S01]  /*0d50*/  @!P4 LDC R9, c[0x0][0xc] ;  /* 0x00000300ff09cb82 */ /* 0x000e620000000800 */
[----:B------:R-:W-:Y:S01]  /*0d60*/  ULDC UR6, c[0x0][0xc] ;  /* 0x0000030000067ab9 */ /* 0x000fe20000000800 */
[----:B------:R-:W-:Y:S02]  /*0d70*/  ULDC UR7, c[0x0][0x10] ;  /* 0x0000040000077ab9 */ /* 0x000fe40000000800 */
[----:B------:R-:W-:-:S04]  /*0d80*/  UIMAD.WIDE.U32 UR6, UR6, UR7, URZ ;  /* 0x00000007060672a5 */ /* 0x000fc8000f8e003f */
[----:B------:R-:W4:Y:S01]  /*0d90*/  LDC R8, c[0x0][0x14] ;  /* 0x00000500ff087b82 */ /* 0x000f220000000800 */
[----:B0-----:R-:W-:-:S04]  /*0da0*/  @P4 IMAD.WIDE.U32 R2, R3, UR12, R16 ;  /* 0x0000000c03024c25 */ /* 0x001fc8000f8e0010 */
[----:B------:R-:W-:Y:S02]  /*0db0*/  @P4 IMAD.IADD R3, R3, 0x1, R5 ;  /* 0x0000000103034824 */ /* 0x000fe400078e0205 */
[----:B------:R-:W-:Y:S02]  /*0dc0*/  IMAD.MOV.U32 R5, RZ, RZ, RZ ;  /* 0x000000ffff057224 */ /* 0x000fe400078e00ff */
[----:B-1----:R-:W-:-:S04]  /*0dd0*/  @!P4 IMAD.WIDE.U32 R4, R16, R9, R4 ;  /* 0x000000091004c225 */ /* 0x002fc800078e0004 */
[----:B------:R-:W-:Y:S02]  /*0de0*/  @!P4 IMAD.MOV.U32 R2, RZ, RZ, R4 ;  /* 0x000000ffff02c224 */ /* 0x000fe400078e0004 */
[C---:B----4-:R-:W-:Y:S02]  /*0df0*/  IMAD R19, R8.reuse, UR7, RZ ;  /* 0x0000000708137c24 */ /* 0x050fe4000f8e02ff */
[----:B------:R-:W-:Y:S01]  /*0e00*/  IMAD.WIDE.U32 R8, R8, UR6, RZ ;  /* 0x0000000608087c25 */ /* 0x000fe2000f8e00ff */
[----:B------:R-:W-:-:S03]  /*0e10*/  ULDC.64 UR6, c[0x0][0x750] ;  /* 0x0001d40000067ab9 */ /* 0x000fc60000000a00 */
[----:B------:R-:W-:Y:S02]  /*0e20*/  @!P4 IMAD.MOV.U32 R3, RZ, RZ, R5 ;  /* 0x000000ffff03c224 */ /* 0x000fe400078e0005 */
[----:B------:R-:W-:Y:S01]  /*0e30*/  IMAD.IADD R0, R9, 0x1, R19 ;  /* 0x0000000109007824 */ /* 0x000fe200078e0213 */
[----:B------:R-:W-:Y:S06]  /*0e40*/  @P1 BRA `(.L_x_12) ;  /* 0x0000000000201947 */ /* 0x000fec0003800000 */
[----:B------:R-:W-:Y:S01]  /*0e50*/  UISETP.GE.U32.AND UP0, UPT, UR14, 0xa, UPT ;  /* 0x0000000a0e00788c */ /* 0x000fe2000bf06070 */
[----:B------:R-:W-:Y:S01]  /*0e60*/  IADD3 R2, P1, R2, R8, RZ ;  /* 0x0000000802027210 */ /* 0x000fe20007f3e0ff */
[----:B------:R-:W-:-:S04]  /*0e70*/  UIMAD.WIDE.U32 UR4, UR14, -0x33333333, URZ ;  /* 0xcccccccd0e0478a5 */ /* 0x000fc8000f8e003f */
[----:B------:R-:W-:Y:S01]  /*0e80*/  USHF.R.U32.HI UR5, URZ, 0x3, UR5 ;  /* 0x000000033f057899 */ /* 0x000fe20008011605 */
[----:B------:R-:W-:Y:S02]  /*0e90*/  IMAD.X R3, R0, 0x1, R3, P1 ;  /* 0x0000000100037824 */ /* 0x000fe400008e0603 */
[----:B------:R-:W-:Y:S02]  /*0ea0*/  UMOV UR4, URZ ;  /* 0x0000003f00047c82 */ /* 0x000fe40008000000 */
[----:B------:R-:W-:Y:S02]  /*0eb0*/  @UP0 ULOP3.LUT UR4, UR5, 0x1, URZ, 0xc0, !UPT ;  /* 0x0000000105040892 */ /* 0x000fe4000f8ec03f */
[----:B------:R-:W-:-:S12]  /*0ec0*/  UIMAD UR5, UR5, -0xa, UR14 ;  /* 0xfffffff6050578a4 */ /* 0x000fd8000f8e020e */
.L_x_12:
[----:B------:R-:W-:Y:S01]  /*0ed0*/  ISETP.GE.U32.AND P1, PT, R2, UR6, PT ;  /* 0x0000000602007c0c */ /* 0x000fe2000bf26070 */
[----:B------:R-:W-:Y:S01]  /*0ee0*/  IMAD.MOV.U32 R6, RZ, RZ, -0x1 ;  /* 0xffffffffff067424 */ /* 0x000fe200078e00ff */
[----:B------:R-:W-:Y:S01]  /*0ef0*/  PRMT R18, RZ, 0x7610, R18 ;  /* 0x00007610ff127816 */ /* 0x000fe20000000012 */
[----:B------:R-:W-:Y:S01]  /*0f00*/  IMAD.MOV.U32 R5, RZ, RZ, -0x1 ;  /* 0xffffffffff057424 */ /* 0x000fe200078e00ff */
[----:B------:R-:W-:Y:S01]  /*0f10*/  ISETP.GE.U32.AND.EX P1, PT, R3, UR7, PT, P1 ;  /* 0x0000000703007c0c */ /* 0x000fe2000bf26110 */
[----:B------:R-:W-:-:S12]  /*0f20*/  IMAD.MOV.U32 R4, RZ, RZ, -0x1 ;  /* 0xffffffffff047424 */ /* 0x000fd800078e00ff */
[----:B------:R-:W-:Y:S05]  /*0f30*/  @P1 BRA `(.L_x_13) ;  /* 0x0000000400241947 */ /* 0x000fea0003800000 */
[----:B------:R-:W0:Y:S01]  /*0f40*/  LDC.64 R28, c[0x0][0x728] ;  /* 0x0001ca00ff1c7b82 */ /* 0x000e220000000a00 */
[----:B------:R-:W-:Y:S02]  /*0f50*/  IMAD.MOV.U32 R4, RZ, RZ, R2 ;  /* 0x000000ffff047224 */ /* 0x000fe400078e0002 */
[----:B------:R-:W-:-:S05]  /*0f60*/  IMAD.MOV.U32 R5, RZ, RZ, R3 ;  /* 0x000000ffff057224 */ /* 0x000fca00078e0003 */
[----:B------:R-:W1:Y:S08]  /*0f70*/  LDC R6, c[0x0][0x730] ;  /* 0x0001cc00ff067b82 */ /* 0x000e700000000800 */
[----:B------:R-:W4:Y:S01]  /*0f80*/  LDC.64 R30, c[0x0][0x720] ;  /* 0x0001c800ff1e7b82 */ /* 0x000f220000000a00 */
[----:B0-----:R-:W-:-:S04]  /*0f90*/  ISETP.NE.U32.AND P1, PT, R28, RZ, PT ;  /* 0x000000ff1c00720c */ /* 0x001fc80003f25070 */
[----:B------:R-:W-:-:S13]  /*0fa0*/  ISETP.NE.AND.EX P1, PT, R29, RZ, PT, P1 ;  /* 0x000000ff1d00720c */ /* 0x000fda0003f25310 */
[----:B-1--4-:R-:W-:Y:S05]  /*0fb0*/  @!P1 BRA `(.L_x_14) ;  /* 0x0000000000289947 */ /* 0x012fea0003800000 */
[----:B------:R-:W0:Y:S02]  /*0fc0*/  LDC R21, c[0x0][0x734] ;  /* 0x0001cd00ff157b82 */ /* 0x000e240000000800 */
[----:B0-----:R-:W-:-:S05]  /*0fd0*/  IADD3 R21, P1, R2, R21, RZ ;  /* 0x0000001502157210 */ /* 0x001fca0007f3e0ff */
[----:B------:R-:W-:-:S04]  /*0fe0*/  IMAD.X R27, RZ, RZ, R3, P1 ;  /* 0x000000ffff1b7224 */ /* 0x000fc800008e0603 */
[----:B------:R-:W-:-:S04]  /*0ff0*/  IMAD.WIDE.U32 R4, R27, R28, RZ ;  /* 0x0000001c1b047225 */ /* 0x000fc800078e00ff */
[----:B------:R-:W-:-:S04]  /*1000*/  IMAD.WIDE.U32 R18, P1, R21, R29, R4 ;  /* 0x0000001d15127225 */ /* 0x000fc80007820004 */
[----:B------:R-:W-:-:S04]  /*1010*/  IMAD.WIDE.U32 R4, R21, R28, RZ ;  /* 0x0000001c15047225 */ /* 0x000fc800078e00ff */
[----:B------:R-:W-:Y:S01]  /*1020*/  IMAD.X R21, RZ, RZ, RZ, P1 ;  /* 0x000000ffff157224 */ /* 0x000fe200008e06ff */
[----:B------:R-:W-:Y:S01]  /*1030*/  IADD3 RZ, P1, R5, R18, RZ ;  /* 0x0000001205ff7210 */ /* 0x000fe20007f3e0ff */
[----:B------:R-:W-:-:S04]  /*1040*/  IMAD.MOV.U32 R20, RZ, RZ, R19 ;  /* 0x000000ffff147224 */ /* 0x000fc800078e0013 */
[----:B------:R-:W-:-:S08]  /*1050*/  IMAD.WIDE.U32.X R4, R27, R29, R20, P1 ;  /* 0x0000001d1b047225 */ /* 0x000fd000008e0414 */
.L_x_14:
[----:B------:R-:W0:Y:S01]  /*1060*/  LDC.64 R32, c[0x0][0x740] ;  /* 0x0001d000ff207b82 */ /* 0x000e220000000a00 */
[-CC-:B------:R-:W-:Y:S01]  /*1070*/  SHF.R.U64 R34, R4, R6.reuse, R5.reuse ;  /* 0x0000000604227219 */ /* 0x180fe20000001205 */
[----:B------:R-:W-:Y:S01]  /*1080*/  IMAD.MOV.U32 R37, RZ, RZ, 0x1 ;  /* 0x00000001ff257424 */ /* 0x000fe200078e00ff */
[----:B------:R-:W-:Y:S02]  /*1090*/  SHF.R.U32.HI R4, RZ, R6, R5 ;  /* 0x00000006ff047219 */ /* 0x000fe40000011605 */
[----:B------:R-:W-:-:S03]  /*10a0*/  IADD3 R19, P1, RZ, -R34, RZ ;  /* 0x80000022ff137210 */ /* 0x000fc60007f3e0ff */
[----:B------:R-:W1:Y:S02]  /*10b0*/  LDC R18, c[0x0][0x718] ;  /* 0x0001c600ff127b82 */ /* 0x000e640000000800 */
[----:B------:R-:W-:-:S04]  /*10c0*/  IMAD.X R5, RZ, RZ, ~R4, P1 ;  /* 0x000000ffff057224 */ /* 0x000fc800008e0e04 */
[-C--:B------:R-:W-:Y:S02]  /*10d0*/  IMAD R6, R5, R30.reuse, RZ ;  /* 0x0000001e05067224 */ /* 0x080fe400078e02ff */
[----:B------:R-:W4:Y:S01]  /*10e0*/  LDC R21, c[0x0][0x708] ;  /* 0x0001c200ff157b82 */ /* 0x000f220000000800 */
[----:B------:R-:W-:-:S04]  /*10f0*/  IMAD.WIDE.U32 R4, R19, R30, R2 ;  /* 0x0000001e13047225 */ /* 0x000fc800078e0002 */
[----:B------:R-:W-:-:S03]  /*1100*/  IMAD R19, R19, R31, R6 ;  /* 0x0000001f13137224 */ /* 0x000fc600078e0206 */
[----:B------:R-:W2:Y:S01]  /*1110*/  LDC R26, c[0x0][0x758] ;  /* 0x0001d600ff1a7b82 */ /* 0x000ea20000000800 */
[----:B------:R-:W-:Y:S01]  /*1120*/  IMAD.IADD R5, R5, 0x1, R19 ;  /* 0x0000000105057824 */ /* 0x000fe200078e0213 */
[----:B0-----:R-:W-:Y:S01]  /*1130*/  ISETP.NE.U32.AND P1, PT, R32, RZ, PT ;  /* 0x000000ff2000720c */ /* 0x001fe20003f25070 */
[----:B------:R-:W-:-:S03]  /*1140*/  IMAD.MOV.U32 R19, RZ, RZ, -0x1 ;  /* 0xffffffffff137424 */ /* 0x000fc600078e00ff */
[----:B------:R-:W-:Y:S02]  /*1150*/  ISETP.NE.AND.EX P1, PT, R33, RZ, PT, P1 ;  /* 0x000000ff2100720c */ /* 0x000fe40003f25310 */
[----:B------:R-:W0:Y:S01]  /*1160*/  LDC R31, c[0x0][0x700] ;  /* 0x0001c000ff1f7b82 */ /* 0x000e220000000800 */
[-CC-:B-1----:R-:W-:Y:S02]  /*1170*/  SHF.R.U64 R29, R4, R18.reuse, R5.reuse ;  /* 0x00000012041d7219 */ /* 0x182fe40000001205 */
[----:B------:R-:W-:-:S05]  /*1180*/  SHF.R.U32.HI R4, RZ, R18, R5 ;  /* 0x00000012ff047219 */ /* 0x000fca0000011605 */
[----:B------:R-:W1:Y:S01]  /*1190*/  LDC R28, c[0x0][0x748] ;  /* 0x0001d200ff1c7b82 */ /* 0x000e620000000800 */
[-CC-:B----4-:R-:W-:Y:S02]  /*11a0*/  SHF.R.U64 R39, R29, R21.reuse, R4.reuse ;  /* 0x000000151d277219 */ /* 0x190fe40000001204 */
[----:B------:R-:W-:-:S05]  /*11b0*/  SHF.R.U32.HI R5, RZ, R21, R4 ;  /* 0x00000015ff057219 */ /* 0x000fca0000011604 */
[----:B------:R-:W4:Y:S01]  /*11c0*/  LDC R35, c[0x0][0x738] ;  /* 0x0001ce00ff237b82 */ /* 0x000f220000000800 */
[-C--:B--2---:R-:W-:Y:S02]  /*11d0*/  SHF.L.U32 R4, R19, R26.reuse, RZ ;  /* 0x0000001a13047219 */ /* 0x084fe400000006ff */
[--C-:B------:R-:W-:Y:S02]  /*11e0*/  SHF.R.U64 R36, R39, R26, R5.reuse ;  /* 0x0000001a27247219 */ /* 0x100fe40000001205 */
[----:B------:R-:W-:Y:S02]  /*11f0*/  LOP3.LUT R6, RZ, R4, RZ, 0x33, !PT ;  /* 0x00000004ff067212 */ /* 0x000fe400078e33ff */
[----:B------:R-:W-:Y:S01]  /*1200*/  SHF.R.U32.HI R5, RZ, R26, R5 ;  /* 0x0000001aff057219 */ /* 0x000fe20000011605 */
[----:B------:R-:W2:Y:S01]  /*1210*/  LDC R30, c[0x0][0x710] ;  /* 0x0001c400ff1e7b82 */ /* 0x000ea20000000800 */
[----:B------:R-:W-:Y:S01]  /*1220*/  IMAD.MOV.U32 R4, RZ, RZ, R36 ;  /* 0x000000ffff047224 */ /* 0x000fe200078e0024 */
[----:B------:R-:W-:Y:S06]  /*1230*/  @!P1 BRA `(.L_x_15) ;  /* 0x0000000000289947 */ /* 0x000fec0003800000 */
[----:B------:R-:W3:Y:S02]  /*1240*/  LDC R21, c[0x0][0x74c] ;  /* 0x0001d300ff157b82 */ /* 0x000ee40000000800 */
[----:B---3--:R-:W-:-:S05]  /*1250*/  IADD3 R21, P1, R36, R21, RZ ;  /* 0x0000001524157210 */ /* 0x008fca0007f3e0ff */
        /* <DEDUP_REMOVED lines=8> */
.L_x_15:
[----:B-1----:R-:W-:Y:S01]  /*12e0*/  SHF.R.U64 R17, R4, R28, R5 ;  /* 0x0000001c04117219 */ /* 0x002fe20000001205 */
[----:B------:R-:W-:Y:S01]  /*12f0*/  @P4 IMAD R23, R25, R24, R16 ;  /* 0x0000001819174224 */ /* 0x000fe200078e0210 */
[----:B------:R-:W-:Y:S02]  /*1300*/  SHF.L.U32 R4, R37, R26, RZ ;  /* 0x0000001a25047219 */ /* 0x000fe400000006ff */
[----:B------:R-:W-:Y:S01]  /*1310*/  LOP3.LUT R5, R39, R6, RZ, 0xc0, !PT ;  /* 0x0000000627057212 */ /* 0x000fe200078ec0ff */
[----:B0-----:R-:W-:Y:S02]  /*1320*/  VIADD R6, R31, 0xffffffff ;  /* 0xffffffff1f067836 */ /* 0x001fe40000000000 */
[----:B------:R-:W-:Y:S02]  /*1330*/  IMAD.MOV R18, RZ, RZ, -R17 ;  /* 0x000000ffff127224 */ /* 0x000fe400078e0a11 */
[----:B------:R-:W-:Y:S01]  /*1340*/  IMAD R16, R4, R17, R5 ;  /* 0x0000001104107224 */ /* 0x000fe200078e0205 */
[----:B------:R-:W-:Y:S01]  /*1350*/  LOP3.LUT R17, R29, R6, RZ, 0xc0, !PT ;  /* 0x000000061d117212 */ /* 0x000fe200078ec0ff */
[----:B----4-:R-:W-:-:S02]  /*1360*/  IMAD R4, R18, R35, R36 ;  /* 0x0000002312047224 */ /* 0x010fc400078e0224 */
[----:B--2---:R-:W-:Y:S02]  /*1370*/  IMAD R6, R16, R30, R23 ;  /* 0x0000001e10067224 */ /* 0x004fe400078e0217 */
[----:B------:R-:W-:Y:S02]  /*1380*/  IMAD R17, R4, R31, R17 ;  /* 0x0000001f04117224 */ /* 0x000fe400078e0211 */
[----:B------:R-:W-:Y:S02]  /*1390*/  IMAD.MOV.U32 R18, RZ, RZ, 0x1 ;  /* 0x00000001ff127424 */ /* 0x000fe400078e00ff */
[----:B------:R-:W-:Y:S01]  /*13a0*/  IMAD.MOV.U32 R4, RZ, RZ, R34 ;  /* 0x000000ffff047224 */ /* 0x000fe200078e0022 */
[----:B------:R-:W-:Y:S02]  /*13b0*/  SEL R5, R17, R6, !P4 ;  /* 0x0000000611057207 */ /* 0x000fe40006000000 */
[----:B------:R-:W-:-:S07]  /*13c0*/  SEL R6, R6, R17, !P4 ;  /* 0x0000001106067207 */ /* 0x000fce0006000000 */
.L_x_13:
[----:B------:R-:W-:Y:S05]  /*13d0*/  @!P3 BRA `(.L_x_16) ;  /* 0x00000000000cb947 */ /* 0x000fea0003800000 */
[----:B------:R-:W-:Y:S01]  /*13e0*/  UCGABAR_WAIT ;  /* 0x0000000000007dc7 */ /* 0x000fe20008000000 */
[----:B------:R-:W-:Y:S01]  /*13f0*/  CCTL.IVALL ;  /* 0x00000000ff00798f */ /* 0x000fe20002000000 */
[----:B------:R-:W-:Y:S05]  /*1400*/  BRA `(.L_x_17) ;  /* 0x0000000000047947 */ /* 0x000fea0003800000 */
.L_x_16:
[----:B------:R-:W-:Y:S06]  /*1410*/  BAR.SYNC.DEFER_BLOCKING 0x0 ;  /* 0x0000000000007b1d */ /* 0x000fec0000010000 */
.L_x_17:
[----:B------:R-:W-:Y:S05]  /*1420*/  @!P2 BRA `(.L_x_18) ;  /* 0x000000680060a947 */ /* 0x000fea0003800000 */
[----:B------:R-:W-:-:S13]  /*1430*/  ISETP.GT.U32.AND P1, PT, R38, 0x1, PT ;  /* 0x000000012600780c */ /* 0x000fda0003f24070 */
[----:B------:R-:W-:Y:S05]  /*1440*/  @P1 EXIT ;  /* 0x000000000000194d */ /* 0x000fea0003800000 */
.L_x_19:
[----:B------:R-:W-:-:S08]  /*1450*/  NOP ;  /* 0x0000000000007918 */ /* 0x000fd00000000000 */
[----:B------:R-:W0:Y:S02]  /*1460*/  USETMAXREG.TRY_ALLOC.CTAPOOL UP0, 0xe8 ;  /* 0x000000e8000079c8 */ /* 0x000e240008000600 */
[----:B0-----:R-:W-:-:S13]  /*1470*/  PLOP3.LUT P1, PT, PT, PT, UP0, 0x80, 0x0 ;  /* 0x000000000000781c */ /* 0x001fda0003f2f008 */
[----:B------:R-:W-:Y:S05]  /*1480*/  @!P1 BRA `(.L_x_19) ;  /* 0xfffffffc00f09947 */ /* 0x000fea000383ffff */
[----:B------:R-:W-:-:S13]  /*1490*/  LOP3.LUT P1, RZ, R18, 0xff, RZ, 0xc0, !PT ;  /* 0x000000ff12ff7812 */ /* 0x000fda000782c0ff */
[----:B------:R-:W-:Y:S05]  /*14a0*/  @!P1 EXIT ;  /* 0x000000000000994d */ /* 0x000fea0003800000 */
[----:B------:R-:W0:Y:S01]  /*14b0*/  S2UR UR6, SR_CgaCtaId ;  /* 0x00000000000679c3 */ /* 0x000e220000008800 */
[-C--:B------:R-:W-:Y:S01]  /*14c0*/  LEA.HI R15, R22, R11.reuse, RZ, 0x2 ;  /* 0x0000000b160f7211 */ /* 0x080fe200078f10ff */
[----:B------:R-:W-:Y:S01]  /*14d0*/  UIADD3 UR7, UR13, -0x1, URZ ;  /* 0xffffffff0d077890 */ /* 0x000fe2000fffe03f */
[-C--:B------:R-:W-:Y:S01]  /*14e0*/  LEA.HI R10, R11, R11.reuse, RZ, 0x1 ;  /* 0x0000000b0b0a7211 */ /* 0x080fe200078f08ff */
[----:B------:R-:W-:Y:S01]  /*14f0*/  UMOV UR12, 0x400 ;  /* 0x00000400000c7882 */ /* 0x000fe20000000000 */
[----:B------:R-:W-:Y:S01]  /*1500*/  LOP3.LUT R20, R15, 0xfffffffc, RZ, 0xc0, !PT ;  /* 0xfffffffc0f147812 */ /* 0x000fe200078ec0ff */
[----:B------:R-:W-:Y:S01]  /*1510*/  UISETP.NE.AND UP0, UPT, UR7, URZ, UPT ;  /* 0x0000003f0700728c */ /* 0x000fe2000bf05270 */
[----:B------:R-:W-:Y:S01]  /*1520*/  LOP3.LUT R16, R10, 0x3ffffe, RZ, 0xc0, !PT ;  /* 0x003ffffe0a107812 */ /* 0x000fe200078ec0ff */
[----:B------:R-:W-:Y:S01]  /*1530*/  ULDC UR8, c[0x0][0x284] ;  /* 0x0000a10000087ab9 */ /* 0x000fe20000000800 */
[--C-:B------:R-:W-:Y:S01]  /*1540*/  SHF.R.S32.HI R17, RZ, 0x2, R15.reuse ;  /* 0x00000002ff117819 */ /* 0x100fe2000001140f */
[C---:B------:R-:W-:Y:S01]  /*1550*/  IMAD.IADD R21, R11.reuse, 0x1, -R20 ;  /* 0x000000010b157824 */ /* 0x040fe200078e0a14 */
[----:B------:R-:W-:Y:S01]  /*1560*/  SHF.R.S32.HI R18, RZ, 0x1f, R15 ;  /* 0x0000001fff127819 */ /* 0x000fe2000001140f */
[----:B------:R-:W-:Y:S01]  /*1570*/  IMAD.IADD R16, R11, 0x1, -R16 ;  /* 0x000000010b107824 */ /* 0x000fe200078e0a10 */
[----:B------:R-:W-:Y:S01]  /*1580*/  LEA.HI R22, R22, R11, RZ, 0x5 ;  /* 0x0000000b16167211 */ /* 0x000fe200078f28ff */
[----:B------:R-:W-:Y:S01]  /*1590*/  USHF.L.U32 UR17, UR14, 0x1, URZ ;  /* 0x000000010e117899 */ /* 0x000fe2000800063f */
[----:B------:R-:W-:-:S02]  /*15a0*/  LEA.HI R18, R18, R17, RZ, 0x3 ;  /* 0x0000001112127211 */ /* 0x000fc400078f18ff */
[----:B------:R-:W-:Y:S02]  /*15b0*/  SHF.R.S32.HI R11, RZ, 0x1, R10 ;  /* 0x00000001ff0b7819 */ /* 0x000fe4000001140a */
[----:B------:R-:W-:Y:S02]  /*15c0*/  LOP3.LUT R18, R18, 0xfffffff8, RZ, 0xc0, !PT ;  /* 0xfffffff812127812 */ /* 0x000fe400078ec0ff */
[----:B------:R-:W-:Y:S02]  /*15d0*/  LEA.HI R10, R10, R11, RZ, 0x1 ;  /* 0x0000000b0a0a7211 */ /* 0x000fe400078f08ff */
[----:B------:R-:W-:Y:S01]  /*15e0*/  SHF.R.S32.HI R15, RZ, 0x5, R22 ;  /* 0x00000005ff0f7819 */ /* 0x000fe20000011416 */
[----:B------:R-:W-:Y:S01]  /*15f0*/  IMAD.IADD R18, R17, 0x1, -R18 ;  /* 0x0000000111127824 */ /* 0x000fe200078e0a12 */
[----:B------:R-:W-:Y:S01]  /*1600*/  LOP3.LUT R10, R10, 0x7fffffe, RZ, 0xc0, !PT ;  /* 0x07fffffe0a0a7812 */ /* 0x000fe200078ec0ff */
[----:B0-----:R-:W-:Y:S01]  /*1610*/  ULEA UR12, UR6, UR12, 0x18 ;  /* 0x0000000c060c7291 */ /* 0x001fe2000f8ec03f */
[----:B------:R-:W-:Y:S01]  /*1620*/  VIMNMX R19, RZ, UR14, PT ;  /* 0x0000000eff137c48 */ /* 0x000fe2000bfe0100 */
[----:B------:R-:W-:Y:S01]  /*1630*/  IMAD R17, R15, 0x2, R16 ;  /* 0x000000020f117824 */ /* 0x000fe200078e0210 */
[----:B------:R-:W-:Y:S01]  /*1640*/  USHF.L.U32 UR6, UR7, 0x3, URZ ;  /* 0x0000000307067899 */ /* 0x000fe2000800063f */
[----:B------:R-:W-:Y:S01]  /*1650*/  IMAD.IADD R11, R11, 0x1, -R10 ;  /* 0x000000010b0b7824 */ /* 0x000fe200078e0a0a */
[----:B------:R-:W-:Y:S01]  /*1660*/  USEL UR7, URZ, 0x1, UP0 ;  /* 0x000000013f077887 */ /* 0x000fe20008000000 */
[--C-:B------:R-:W-:Y:S01]  /*1670*/  IMAD R16, R17, 0x8, R18.reuse ;  /* 0x0000000811107824 */ /* 0x100fe200078e0212 */
[----:B------:R-:W-:Y:S01]  /*1680*/  UIADD3 UR20, UR12, 0xb0, URZ ;  /* 0x000000b00c147890 */ /* 0x000fe2000fffe03f */
[C-C-:B------:R-:W-:Y:S01]  /*1690*/  IMAD R10, R15.reuse, 0x10, R18.reuse ;  /* 0x000000100f0a7824 */ /* 0x140fe200078e0212 */
[----:B------:R-:W-:Y:S01]  /*16a0*/  ULOP3.LUT UR6, UR6, 0x8, URZ, 0xc0, !UPT ;  /* 0x0000000806067892 */ /* 0x000fe2000f8ec03f */
[----:B------:R-:W-:Y:S01]  /*16b0*/  IMAD R17, R15, -0x10, -R18 ;  /* 0xfffffff00f117824 */ /* 0x000fe200078e0a12 */
[----:B------:R-:W-:Y:S01]  /*16c0*/  LOP3.LUT R91, R7, 0x1, RZ, 0xfc, !PT ;  /* 0x00000001075b7812 */ /* 0x000fe200078efcff */
[----:B------:R-:W-:Y:S01]  /*16d0*/  IMAD R15, R16, 0x4, R11 ;  /* 0x00000004100f7824 */ /* 0x000fe200078e020b */
[----:B------:R-:W-:Y:S01]  /*16e0*/  IADD3 R19, -R19, UR14, RZ ;  /* 0x0000000e13137c10 */ /* 0x000fe2000fffe1ff */
[----:B------:R-:W-:Y:S01]  /*16f0*/  IMAD.U32 R89, RZ, RZ, UR7 ;  /* 0x00000007ff597e24 */ /* 0x000fe2000f8e00ff */
[----:B------:R-:W-:Y:S01]  /*1700*/  SHF.R.S32.HI R11, RZ, 0x1f, R10 ;  /* 0x0000001fff0b7819 */ /* 0x000fe2000001140a */
[----:B------:R-:W-:Y:S01]  /*1710*/  VIADD R17, R17, UR8 ;  /* 0x0000000811117c36 */ /* 0x000fe20008000000 */
[----:B------:R-:W-:Y:S01]  /*1720*/  ULEA UR13, UR13, UR20, 0x3 ;  /* 0x000000140d0d7291 */ /* 0x000fe2000f8e183f */
[----:B------:R-:W-:Y:S01]  /*1730*/  IMAD.SHL.U32 R15, R15, 0x20, RZ ;  /* 0x000000200f0f7824 */ /* 0x000fe200078e00ff */
[----:B------:R-:W-:-:S02]  /*1740*/  ULOP3.LUT UR21, UR6, 0x8, URZ, 0x3c, !UPT ;  /* 0x0000000806157892 */ /* 0x000fc4000f8e3c3f */
[----:B------:R-:W-:-:S12]  /*1750*/  ULOP3.LUT UR15, UR6, 0x18, URZ, 0x3c, !UPT ;  /* 0x00000018060f7892 */ /* 0x000fd8000f8e3c3f */
.L_x_160:
[----:B------:R-:W-:Y:S01]  /*1760*/  SHF.L.U32 R16, R89, 0x1f, RZ ;  /* 0x0000001f59107819 */ /* 0x000fe200000006ff */
[----:B------:R-:W-:Y:S01]  /*1770*/  IMAD.MOV.U32 R180, RZ, RZ, RZ ;  /* 0x000000ffffb47224 */ /* 0x000fe200078e00ff */
[----:B------:R-:W-:Y:S02]  /*1780*/  ISETP.GE.AND P2, PT, R19, 0x1, PT ;  /* 0x000000011300780c */ /* 0x000fe40003f46270 */
[----:B------:R-:W0:Y:S02]  /*1790*/  SYNCS.PHASECHK.TRANS64.TRYWAIT P1, [UR13+-0x8], R16 ;  /* 0xfffff810ff0075a7 */ /* 0x000e24000802014d */
[----:B012-45:R-:W-:Y:S09]  /*17a0*/  @!P1 BRA `(.L_x_20) ;  /* 0x0000007800a49947 */ /* 0x037ff20003800000 */
.L_x_188:
[----:B------:R-:W-:Y:S01]  /*17b0*/  UMOV UR6, URZ ;  /* 0x0000003f00067c82 */ /* 0x000fe20008000000 */
[----:B------:R-:W-:Y:S01]  /*17c0*/  IMAD.MOV.U32 R178, RZ, RZ, RZ ;  /* 0x000000ffffb27224 */ /* 0x000fe200078e00ff */
[----:B0-----:R-:W-:Y:S01]  /*17d0*/  CS2R R22, SRZ ;  /* 0x0000000000167805 */ /* 0x001fe2000001ff00 */
[----:B------:R-:W-:Y:S01]  /*17e0*/  IMAD.MOV.U32 R176, RZ, RZ, RZ ;  /* 0x000000ffffb07224 */ /* 0x000fe200078e00ff */
[----:B------:R-:W-:Y:S01]  /*17f0*/  CS2R R24, SRZ ;  /* 0x0000000000187805 */ /* 0x000fe2000001ff00 */
        /* <DEDUP_REMOVED lines=62> */
[----:B------:R-:W-:-:S02]  /*1be0*/  IMAD.MOV.U32 R112, RZ, RZ, RZ ;  /* 0x000000ffff707224 */ /* 0x000fc400078e00ff */
[----:B------:R-:W-:Y:S02]  /*1bf0*/  IMAD.MOV.U32 R110, RZ, RZ, RZ ;  /* 0x000000ffff6e7224 */ /* 0x000fe400078e00ff */
[----:B------:R-:W-:Y:S02]  /*1c00*/  IMAD.MOV.U32 R108, RZ, RZ, RZ ;  /* 0x000000ffff6c7224 */ /* 0x000fe400078e00ff */
[----:B------:R-:W-:Y:S02]  /*1c10*/  IMAD.MOV.U32 R106, RZ, RZ, RZ ;  /* 0x000000ffff6a7224 */ /* 0x000fe400078e00ff */
[----:B------:R-:W-:Y:S02]  /*1c20*/  IMAD.MOV.U32 R104, RZ, RZ, RZ ;  /* 0x000000ffff687224 */ /* 0x000fe400078e00ff */
[----:B------:R-:W-:Y:S02]  /*1c30*/  IMAD.MOV.U32 R102, RZ, RZ, RZ ;  /* 0x000000ffff667224 */ /* 0x000fe400078e00ff */
        /* <DEDUP_REMOVED lines=21> */
[----:B------:R-:W-:Y:S01]  /*1d90*/  IMAD.MOV.U32 R204, RZ, RZ, RZ ;  /* 0x000000ffffcc7224 */ /* 0x000fe200078e00ff */
[----:B------:R-:W-:Y:S06]  /*1da0*/  @!P2 BRA `(.L_x_21) ;  /* 0x000000080030a947 */ /* 0x000fec0003800000 */
[----:B------:R-:W-:Y:S01]  /*1db0*/  IMAD.MOV.U32 R180, RZ, RZ, RZ ;  /* 0x000000ffffb47224 */ /* 0x000fe200078e00ff */
[----:B------:R-:W-:Y:S01]  /*1dc0*/  UMOV UR6, URZ ;  /* 0x0000003f00067c82 */ /* 0x000fe20008000000 */
[----:B------:R-:W-:Y:S01]  /*1dd0*/  IMAD.MOV.U32 R93, RZ, RZ, R19 ;  /* 0x000000ffff5d7224 */ /* 0x000fe200078e0013 */
[----:B------:R-:W-:Y:S01]  /*1de0*/  UPLOP3.LUT UP0, UPT, UPT, UPT, UPT, 0x40, 0x0 ;  /* 0x000000000000789c */ /* 0x000fe20003f0e870 */
[----:B------:R-:W-:Y:S01]  /*1df0*/  IMAD.U32 R101, RZ, RZ, UR4 ;  /* 0x00000004ff657e24 */ /* 0x000fe2000f8e00ff */
[----:B------:R-:W-:Y:S01]  /*1e00*/  UMOV UR16, UR5 ;  /* 0x0000000500107c82 */ /* 0x000fe20008000000 */
[----:B------:R-:W-:Y:S01]  /*1e10*/  IMAD.U32 R95, RZ, RZ, UR5 ;  /* 0x00000005ff5f7e24 */ /* 0x000fe2000f8e00ff */
[----:B------:R-:W-:Y:S01]  /*1e20*/  UMOV UR7, URZ ;  /* 0x0000003f00077c82 */ /* 0x000fe20008000000 */
[----:B------:R-:W-:-:S06]  /*1e30*/  ULDC UR22, c[0x0][0x644] ;  /* 0x0001910000167ab9 */ /* 0x000fcc0000000800 */
.L_x_29:
[----:B------:R-:W-:-:S13]  /*1e40*/  ISETP.NE.AND P2, PT, R91, 0x3, PT ;  /* 0x000000035b00780c */ /* 0x000fda0003f45270 */
[----:B0-----:R-:W-:Y:S05]  /*1e50*/  @!P2 BRA `(.L_x_22) ;  /* 0x000000000004a947 */ /* 0x001fea0003800000 */
[----:B------:R-:W-:Y:S01]  /*1e60*/  BPT.TRAP 0x1 ;  /* 0x000000040000795c */ /* 0x000fe20000300000 */
.L_x_22:
[----:B------:R-:W-:Y:S01]  /*1e70*/  ULEA UR8, UR16, UR12, 0x3 ;  /* 0x0000000c10087291 */ /* 0x000fe2000f8e183f */
[----:B------:R-:W-:-:S08]  /*1e80*/  SHF.L.U32 R97, R101, 0x1f, RZ ;  /* 0x0000001f65617819 */ /* 0x000fd000000006ff */
[----:B------:R0:W1:Y:S01]  /*1e90*/  SYNCS.PHASECHK.TRANS64.TRYWAIT P1, [UR8], R97 ;  /* 0x00000061ff0075a7 */ /* 0x0000620008020148 */
[----:B------:R-:W-:Y:S05]  /*1ea0*/  @!P2 BRA `(.L_x_23) ;  /* 0x000000000004a947 */ /* 0x000fea0003800000 */
[----:B------:R-:W-:Y:S01]  /*1eb0*/  BPT.TRAP 0x1 ;  /* 0x000000040000795c */ /* 0x000fe20000300000 */
.L_x_23:
[----:B-1----:R-:W-:Y:S05]  /*1ec0*/  @P1 BRA `(.L_x_24) ;  /* 0x0000000000081947 */ /* 0x002fea0003800000 */
[----:B------:R-:W1:Y:S02]  /*1ed0*/  SYNCS.PHASECHK.TRANS64.TRYWAIT P1, [UR8], R97 ;  /* 0x00000061ff0075a7 */ /* 0x000e640008020148 */
[----:B-1----:R-:W-:Y:S05]  /*1ee0*/  @!P1 BRA `(.L_x_25) ;  /* 0x0000007000ec9947 */ /* 0x002fea0003800000 */
.L_x_24:
[----:B------:R-:W-:Y:S02]  /*1ef0*/  USHF.L.U32 UR8, UR16, 0xa, URZ ;  /* 0x0000000a10087899 */ /* 0x000fe4000800063f */
[----:B------:R-:W-:Y:S02]  /*1f00*/  UIADD3 UR9, UR12, 0x180, URZ ;  /* 0x000001800c097890 */ /* 0x000fe4000fffe03f */
[----:B------:R-:W-:Y:S02]  /*1f10*/  UIADD3 UR10, UR12, 0xa180, URZ ;  /* 0x0000a1800c0a7890 */ /* 0x000fe4000fffe03f */
[----:B01----:R-:W-:Y:S01]  /*1f20*/  LEA.HI.SX32 R97, R15, UR8, 0x1d ;  /* 0x000000080f617c11 */ /* 0x003fe2000f8feaff */
[----:B------:R-:W-:Y:S02]  /*1f30*/  USHF.R.U32.HI UR9, URZ, 0x4, UR9 ;  /* 0x000000043f097899 */ /* 0x000fe40008011609 */
[----:B------:R-:W-:Y:S02]  /*1f40*/  USHF.R.U32.HI UR10, URZ, 0x4, UR10 ;  /* 0x000000043f0a7899 */ /* 0x000fe4000801160a */
[----:B------:R-:W-:Y:S01]  /*1f50*/  LDS R99, [R97+UR12+0x32180] ;  /* 0x0321800c61637984 */ /* 0x000fe20008000800 */
[----:B------:R-:W-:-:S02]  /*1f60*/  USEL UR7, UR7, URZ, !UP0 ;  /* 0x0000003f07077287 */ /* 0x000fc4000c000000 */
[----:B------:R-:W-:Y:S01]  /*1f70*/  ULOP3.LUT UR9, UR9, 0x3fff, URZ, 0xc0, !UPT ;  /* 0x00003fff09097892 */ /* 0x000fe2000f8ec03f */
[----:B------:R-:W0:Y:S01]  /*1f80*/  LDS R206, [R97+UR12+0x32188] ;  /* 0x0321880c61ce7984 */ /* 0x000e220008000800 */
[----:B------:R-:W-:Y:S02]  /*1f90*/  ULOP3.LUT UR10, UR10, 0x3fff, URZ, 0xc0, !UPT ;  /* 0x00003fff0a0a7892 */ /* 0x000fe4000f8ec03f */
[----:B------:R-:W-:Y:S02]  /*1fa0*/  UISETP.NE.U32.AND UP0, UPT, UR7, URZ, UPT ;  /* 0x0000003f0700728c */ /* 0x000fe4000bf05070 */
[----:B------:R-:W-:Y:S02]  /*1fb0*/  ULOP3.LUT UR7, UR9, 0x10000, URZ, 0xfc, !UPT ;  /* 0x0001000009077892 */ /* 0x000fe4000f8efc3f */
[----:B------:R-:W-:Y:S02]  /*1fc0*/  ULOP3.LUT UR10, UR10, 0x10000, URZ, 0xfc, !UPT ;  /* 0x000100000a0a7892 */ /* 0x000fe4000f8efc3f */
[----:B------:R-:W-:-:S02]  /*1fd0*/  ULEA UR7, UR16, UR7, 0x8 ;  /* 0x0000000710077291 */ /* 0x000fc4000f8e403f */
[----:B------:R-:W-:Y:S01]  /*1fe0*/  UIADD3 UR10, UR8, UR10, URZ ;  /* 0x0000000a080a7290 */ /* 0x000fe2000fffe03f */
[----:B------:R-:W-:Y:S01]  /*1ff0*/  UMOV UR9, 0x80000020 ;  /* 0x8000002000097882 */ /* 0x000fe20000000000 */
[----:B------:R-:W-:Y:S01]  /*2000*/  UMOV UR11, 0x40000040 ;  /* 0x40000040000b7882 */ /* 0x000fe20000000000 */
[----:B------:R-:W-:Y:S02]  /*2010*/  UIADD3 UR6, UR6, 0x2, URZ ;  /* 0x0000000206067890 */ /* 0x000fe4000fffe03f */
[----:B------:R-:W-:Y:S01]  /*2020*/  UMOV UR8, UR7 ;  /* 0x0000000700087c82 */ /* 0x000fe20008000000 */
[----:B0-----:R-:W-:-:S06]  /*2030*/  WARPGROUP.ARRIVE ;  /* 0x00000000000079c5 */ /* 0x001fcc0000000000 */
[----:B------:R-:W-:Y:S01]  /*2040*/  QGMMA.SP.64x128x64.F32.E4M3.E4M3 R24, gdesc[UR8], R24, UP0, R99 ;  /* 0x05e06300081879f3 */ /* 0x000fe2000bf00a18 */
[----:B------:R-:W-:Y:S02]  /*2050*/  UIADD3 UR8, UR7, 0x2, URZ ;  /* 0x0000000207087890 */ /* 0x000fe4000fffe03f */
[----:B------:R-:W-:Y:S01]  /*2060*/  UIADD3 UR10, UR10, 0x4, URZ ;  /* 0x000000040a0a7890 */ /* 0x000fe2000fffe03f */
[----:B------:R-:W-:Y:S01]  /*2070*/  UMOV UR9, 0x80000020 ;  /* 0x8000002000097882 */ /* 0x000fe20000000000 */
[----:B------:R-:W-:Y:S01]  /*2080*/  UMOV UR11, 0x40000040 ;  /* 0x40000040000b7882 */ /* 0x000fe20000000000 */
[----:B------:R-:W-:-:S04]  /*2090*/  UISETP.NE.AND UP0, UPT, UR6, UR22, UPT ;  /* 0x000000160600728c */ /* 0x000fc8000bf05270 */
[----:B------:R-:W-:-:S04]  /*20a0*/  USEL UR7, URZ, 0x1, UP0 ;  /* 0x000000013f077887 */ /* 0x000fc80008000000 */
[----:B------:R-:W-:-:S06]  /*20b0*/  UISETP.NE.AND UP0, UPT, UR7, URZ, UPT ;  /* 0x0000003f0700728c */ /* 0x000fcc000bf05270 */
[----:B------:R-:W-:Y:S01]  /*20c0*/  PLOP3.LUT P1, PT, PT, PT, UP0, 0x80, 0x0 ;  /* 0x000000000000781c */ /* 0x000fe20003f2f008 */
[----:B------:R-:W-:Y:S03]  /*20d0*/  QGMMA.SP.64x128x64.F32.E4M3.E4M3 R24, gdesc[UR8], R24, R206, gsb0 ;  /* 0x05e0ce00081879f3 */ /* 0x000fe60008000a18 */
[----:B------:R-:W-:-:S09]  /*20e0*/  WARPGROUP.DEPBAR.LE gsb0, 0x0 ;  /* 0x00008000000079c5 */ /* 0x000fd20000010000 */
[----:B------:R-:W-:Y:S05]  /*20f0*/  @!P1 BRA `(.L_x_26) ;  /* 0x0000000400089947 */ /* 0x000fea0003800000 */
[----:B------:R-:W-:Y:S01]  /*2100*/  FADD R23, R24, R23 ;  /* 0x0000001718177221 */ /* 0x000fe20000000000 */
[----:B------:R-:W-:-:S01]  /*2110*/  FADD R204, R25, R204 ;  /* 0x000000cc19cc7221 */ /* 0x000fc20000000000 */
        /* <DEDUP_REMOVED lines=62> */
[----:B------:R-:W-:-:S02]  /*2500*/  WARPGROUP.DEPBAR.LE gsb0, 0x0 ;  /* 0x00008000000079c5 */ /* 0x000fc40000010000 */
[----:B------:R-:W-:-:S05]  /*2510*/  UMOV UR6, URZ ;  /* 0x0000003f00067c82 */ /* 0x000fca0008000000 */
.L_x_26:
[----:B------:R-:W-:Y:S05]  /*2520*/  @!P2 BRA `(.L_x_27) ;  /* 0x000000000004a947 */ /* 0x000fea0003800000 */
[----:B------:R-:W-:Y:S01]  /*2530*/  BPT.TRAP 0x1 ;  /* 0x000000040000795c */ /* 0x000fe20000300000 */
.L_x_27:
[----:B------:R-:W-:Y:S02]  /*2540*/  @P0 LEA R97, R95, UR12, 0x3 ;  /* 0x0000000c5f610c11 */ /* 0x000fe4000f8e18ff */
[----:B------:R-:W-:-:S03]  /*2550*/  ISETP.GT.U32.AND P1, PT, R7, 0x1, PT ;  /* 0x000000010700780c */ /* 0x000fc60003f24070 */
[----:B------:R-:W-:-:S05]  /*2560*/  @P0 VIADD R97, R97, 0x50 ;  /* 0x0000005061610836 */ /* 0x000fca0000000000 */
[----:B------:R-:W-:-:S04]  /*2570*/  @P0 PRMT R97, R14, 0x654, R97 ;  /* 0x000006540e610816 */ /* 0x000fc80000000061 */
[----:B------:R0:W-:Y:S01]  /*2580*/  @P0 SYNCS.ARRIVE.TRANS64.RED.A1T0 RZ, [R97+URZ], RZ ;  /* 0x000000ff61ff09a7 */ /* 0x0001e2000810043f */
[----:B------:R-:W-:Y:S05]  /*2590*/  @P1 BRA `(.L_x_28) ;  /* 0x0000000000041947 */ /* 0x000fea0003800000 */
[----:B------:R-:W-:Y:S01]  /*25a0*/  BPT.TRAP 0x1 ;  /* 0x000000040000795c */ /* 0x000fe20000300000 */
.L_x_28:
[----:B------:R-:W-:Y:S01]  /*25b0*/  UIADD3 UR16, UR16, 0x1, URZ ;  /* 0x0000000110107890 */ /* 0x000fe2000fffe03f */
[----:B------:R-:W-:Y:S01]  /*25c0*/  ISETP.GT.AND P2, PT, R93, 0x1, PT ;  /* 0x000000015d00780c */ /* 0x000fe20003f44270 */
[----:B------:R-:W-:Y:S02]  /*25d0*/  VIADD R95, R95, 0x1 ;  /* 0x000000015f5f7836 */ /* 0x000fe40000000000 */
[----:B------:R-:W-:Y:S01]  /*25e0*/  UISETP.NE.AND UP1, UPT, UR16, 0xa, UPT ;  /* 0x0000000a1000788c */ /* 0x000fe2000bf25270 */
[----:B------:R-:W-:Y:S02]  /*25f0*/  VIADD R93, R93, 0xffffffff ;  /* 0xffffffff5d5d7836 */ /* 0x000fe40000000000 */
[C---:B------:R-:W-:Y:S01]  /*2600*/  ISETP.NE.AND P1, PT, R95.reuse, 0xa, PT ;  /* 0x0000000a5f00780c */ /* 0x040fe20003f25270 */
[----:B------:R-:W-:Y:S02]  /*2610*/  USEL UR7, URZ, 0x1, UP1 ;  /* 0x000000013f077887 */ /* 0x000fe40008800000 */
[----:B------:R-:W-:Y:S01]  /*2620*/  USEL UR16, UR16, URZ, UP1 ;  /* 0x0000003f10107287 */ /* 0x000fe20008800000 */
[----:B------:R-:W-:-:S03]  /*2630*/  SEL R95, R95, RZ, P1 ;  /* 0x000000ff5f5f7207 */ /* 0x000fc60000800000 */
[----:B------:R-:W-:Y:S01]  /*2640*/  LOP3.LUT R101, R101, UR7, RZ, 0x3c, !PT ;  /* 0x0000000765657c12 */ /* 0x000fe2000f8e3cff */
[----:B------:R-:W-:Y:S01]  /*2650*/  UMOV UR7, 0x1 ;  /* 0x0000000100077882 */ /* 0x000fe20000000000 */
[----:B------:R-:W-:Y:S06]  /*2660*/  @P2 BRA `(.L_x_29) ;  /* 0xfffffff400f42947 */ /* 0x000fec000383ffff */
.L_x_21:
[----:B------:R-:W-:Y:S01]  /*2670*/  UISETP.NE.AND UP0, UPT, UR6, URZ, UPT ;  /* 0x0000003f0600728c */ /* 0x000fe2000bf05270 */
[----:B0-----:R-:W-:Y:S01]  /*2680*/  IMAD.U32 R97, RZ, RZ, UR21 ;  /* 0x00000015ff617e24 */ /* 0x001fe2000f8e00ff */
[----:B------:R-:W-:Y:S01]  /*2690*/  SHF.L.U32 R95, R89, 0x1f, RZ ;  /* 0x0000001f595f7819 */ /* 0x000fe200000006ff */
[----:B------:R-:W-:Y:S01]  /*26a0*/  IMAD.MOV.U32 R93, RZ, RZ, R23 ;  /* 0x000000ffff5d7224 */ /* 0x000fe200078e0017 */
[----:B------:R-:W-:-:S06]  /*26b0*/  USEL UR6, URZ, 0x1, !UP0 ;  /* 0x000000013f067887 */ /* 0x000fcc000c000000 */
[----:B------:R-:W-:-:S13]  /*26c0*/  ISETP.NE.AND P1, PT, RZ, UR6, PT ;  /* 0x00000006ff007c0c */ /* 0x000fda000bf25270 */
[----:B------:R-:W-:Y:S05]  /*26d0*/  @!P1 BRA `(.L_x_30) ;  /* 0x0000000400049947 */ /* 0x000fea0003800000 */
[----:B------:R-:W-:Y:S01]  /*26e0*/  FADD R93, R24, R93 ;  /* 0x0000005d185d7221 */ /* 0x000fe20000000000 */
        /* <DEDUP_REMOVED lines=63> */
[----:B------:R-:W-:-:S06]  /*2ae0*/  WARPGROUP.DEPBAR.LE gsb0, 0x0 ;  /* 0x00008000000079c5 */ /* 0x000fcc0000010000 */
.L_x_30:
[----:B------:R0:W-:Y:S01]  /*2af0*/  SYNCS.ARRIVE.TRANS64.A1T0 RZ, [R97+UR20], RZ ;  /* 0x000000ff61ff79a7 */ /* 0x0001e20008100014 */
[----:B------:R-:W-:Y:S02]  /*2b00*/  WARPGROUP.DEPBAR.LE gsb0, 0x0 ;  /* 0x00008000000079c5 */ /* 0x000fe40000010000 */
[----:B------:R-:W-:Y:S01]  /*2b10*/  UIADD3 UR5, UR5, UR17, URZ ;  /* 0x0000001105057290 */ /* 0x000fe2000fffe03f */
[----:B------:R-:W-:Y:S01]  /*2b20*/  SHF.R.S32.HI R30, RZ, 0x1f, R4 ;  /* 0x0000001fff1e7819 */ /* 0x000fe20000011404 */
[----:B------:R-:W-:Y:S02]  /*2b30*/  UISETP.GE.U32.AND UP1, UPT, UR17, 0xa, UPT ;  /* 0x0000000a1100788c */ /* 0x000fe4000bf26070 */
[----:B------:R-:W-:Y:S01]  /*2b40*/  UISETP.GT.U32.AND UP0, UPT, UR5, 0x9, UPT ;  /* 0x000000090500788c */ /* 0x000fe2000bf04070 */
[----:B------:R-:W1:Y:S01]  /*2b50*/  SYNCS.PHASECHK.TRANS64.TRYWAIT P1, [UR13+0x8], R95 ;  /* 0x0000085fff0075a7 */ /* 0x000e62000802014d */
[----:B------:R-:W-:Y:S02]  /*2b60*/  UIMAD.WIDE.U32 UR6, UR5, -0x33333333, URZ ;  /* 0xcccccccd050678a5 */ /* 0x000fe4000f8e003f */
[----:B------:R-:W-:-:S02]  /*2b70*/  UISETP.LT.U32.AND UP0, UPT, UR17, 0xa, UP0 ;  /* 0x0000000a1100788c */ /* 0x000fc40008701070 */
[----:B------:R-:W-:Y:S02]  /*2b80*/  USHF.R.U32.HI UR6, URZ, 0x3, UR7 ;  /* 0x000000033f067899 */ /* 0x000fe40008011607 */
[----:B------:R-:W-:Y:S02]  /*2b90*/  USEL UR8, URZ, 0x1, !UP0 ;  /* 0x000000013f087887 */ /* 0x000fe4000c000000 */
[----:B------:R-:W-:Y:S02]  /*2ba0*/  UIMAD UR5, UR6, -0xa, UR5 ;  /* 0xfffffff6060578a4 */ /* 0x000fe4000f8e0205 */
[----:B------:R-:W-:-:S04]  /*2bb0*/  ULOP3.LUT UR4, UR4, UR8, URZ, 0x3c, !UPT ;  /* 0x0000000804047292 */ /* 0x000fc8000f8e3c3f */
[----:B------:R-:W-:Y:S01]  /*2bc0*/  @UP1 ULOP3.LUT UR4, UR4, 0x1, UR6, 0x78, !UPT ;  /* 0x0000000104041892 */ /* 0x000fe2000f8e7806 */
[----:B------:R-:W4:Y:S01]  /*2bd0*/  LDC R28, c[0x0][0x288] ;  /* 0x0000a200ff1c7b82 */ /* 0x000f220000000800 */
[----:B01----:R-:W-:Y:S10]  /*2be0*/  @!P1 BRA `(.L_x_31) ;  /* 0x0000006400c49947 */ /* 0x003ff40003800000 */
.L_x_189:
[----:B------:R-:W-:Y:S01]  /*2bf0*/  ULDC.64 UR6, c[0x0][0x6d0] ;  /* 0x0001b40000067ab9 */ /* 0x000fe20000000a00 */
[----:B------:R-:W-:Y:S02]  /*2c00*/  IMAD.SHL.U32 R34, R6, 0x40, RZ ;  /* 0x0000004006227824 */ /* 0x000fe400078e00ff */
[----:B------:R-:W-:Y:S02]  /*2c10*/  IMAD R23, R30, UR6, RZ ;  /* 0x000000061e177c24 */ /* 0x000fe4000f8e02ff */
[C---:B------:R-:W-:Y:S01]  /*2c20*/  IMAD.WIDE.U32 R26, R4.reuse, UR6, R10 ;  /* 0x00000006041a7c25 */ /* 0x040fe2000f8e000a */
[----:B------:R-:W-:Y:S01]  /*2c30*/  ULDC UR6, c[0x0][0x284] ;  /* 0x0000a10000067ab9 */ /* 0x000fe20000000800 */
[----:B------:R-:W-:Y:S02]  /*2c40*/  SHF.R.S32.HI R35, RZ, 0x1f, R34 ;  /* 0x0000001fff237819 */ /* 0x000fe40000011422 */
[----:B------:R-:W-:Y:S01]  /*2c50*/  IMAD R29, R4, UR7, R23 ;  /* 0x00000007041d7c24 */ /* 0x000fe2000f8e0217 */
[C---:B------:R-:W-:Y:S01]  /*2c60*/  ISETP.GE.AND P1, PT, R34.reuse, UR6, PT ;  /* 0x0000000622007c0c */ /* 0x040fe2000bf26270 */
[----:B------:R-:W-:Y:S01]  /*2c70*/  IMAD.SHL.U32 R23, R5, 0x80, RZ ;  /* 0x0000008005177824 */ /* 0x000fe200078e00ff */
[----:B------:R-:W-:Y:S01]  /*2c80*/  IADD3 R26, P2, R34, R26, RZ ;  /* 0x0000001a221a7210 */ /* 0x000fe20007f5e0ff */
[----:B0-----:R-:W-:-:S03]  /*2c90*/  IMAD.WIDE R24, R21, 0x2, RZ ;  /* 0x0000000215187825 */ /* 0x001fc600078e02ff */
[----:B----4-:R-:W-:Y:S01]  /*2ca0*/  ISETP.GE.OR P1, PT, R23, R28, P1 ;  /* 0x0000001c1700720c */ /* 0x010fe20000f26670 */
[----:B------:R-:W-:Y:S01]  /*2cb0*/  IMAD R6, R21, -0x2, R28 ;  /* 0xfffffffe15067824 */ /* 0x000fe200078e021c */
[----:B------:R-:W-:Y:S01]  /*2cc0*/  IADD3.X R27, R35, R27, R29, P2, !PT ;  /* 0x0000001b231b7210 */ /* 0x000fe200017fe41d */
[----:B------:R-:W-:-:S04]  /*2cd0*/  IMAD.WIDE R38, R5, 0x80, R24 ;  /* 0x0000008005267825 */ /* 0x000fc800078e0218 */
[----:B------:R-:W-:-:S06]  /*2ce0*/  IMAD.IADD R5, R6, 0x1, -R23 ;  /* 0x0000000106057824 */ /* 0x000fcc00078e0a17 */
[----:B------:R-:W-:Y:S05]  /*2cf0*/  @P1 BRA `(.L_x_32) ;  /* 0x00000048008c1947 */ /* 0x000fea0003800000 */
[----:B------:R-:W0:Y:S01]  /*2d00*/  LDC.64 R24, c[0x0][0x6c8] ;  /* 0x0001b200ff187b82 */ /* 0x000e220000000a00 */
[----:B---3-5:R-:W-:Y:S01]  /*2d10*/  FSETP.NEU.AND P1, PT, R12, RZ, PT ;  /* 0x000000ff0c00720b */ /* 0x028fe20003f2d000 */
[----:B------:R-:W-:Y:S01]  /*2d20*/  IMAD.IADD R44, R17, 0x1, -R34 ;  /* 0x00000001112c7824 */ /* 0x000fe200078e0a22 */
[----:B------:R-:W-:Y:S01]  /*2d30*/  ISETP.GT.AND P2, PT, R5, RZ, PT ;  /* 0x000000ff0500720c */ /* 0x000fe20003f44270 */
[----:B------:R-:W-:Y:S03]  /*2d40*/  BSSY B0, `(.L_x_32) ;  /* 0x000049e000007945 */ /* 0x000fe60003800000 */
[----:B------:R-:W-:Y:S01]  /*2d50*/  ISETP.GT.AND P5, PT, R44, RZ, P2 ;  /* 0x000000ff2c00720c */ /* 0x000fe200017a4270 */
[-C--:B0-----:R-:W-:Y:S02]  /*2d60*/  IMAD R6, R39, R24.reuse, RZ ;  /* 0x0000001827067224 */ /* 0x081fe400078e02ff */
[----:B------:R-:W-:-:S04]  /*2d70*/  IMAD.WIDE.U32 R40, R38, R24, R26 ;  /* 0x0000001826287225 */ /* 0x000fc800078e001a */
[----:B------:R-:W-:-:S04]  /*2d80*/  IMAD R23, R38, R25, R6 ;  /* 0x0000001926177224 */ /* 0x000fc800078e0206 */
[----:B------:R-:W-:Y:S01]  /*2d90*/  IMAD.IADD R45, R41, 0x1, R23 ;  /* 0x00000001292d7824 */ /* 0x000fe200078e0217 */
[----:B------:R-:W-:Y:S06]  /*2da0*/  @!P1 BRA `(.L_x_33) ;  /* 0x0000003000e09947 */ /* 0x000fec0003800000 */
[----:B------:R-:W-:Y:S01]  /*2db0*/  ULDC.64 UR6, c[0x0][0x6b8] ;  /* 0x0001ae0000067ab9 */ /* 0x000fe20000000a00 */
[----:B------:R-:W-:Y:S01]  /*2dc0*/  ULDC.64 UR10, c[0x0][0x6b0] ;  /* 0x0001ac00000a7ab9 */ /* 0x000fe20000000a00 */
[----:B------:R-:W-:Y:S01]  /*2dd0*/  IMAD.WIDE.U32 R26, R4, UR6, R10 ;  /* 0x00000006041a7c25 */ /* 0x000fe2000f8e000a */
[----:B------:R-:W-:Y:S01]  /*2de0*/  ULDC.64 UR22, c[0x0][0x6a8] ;  /* 0x0001aa0000167ab9 */ /* 0x000fe20000000a00 */
[----:B------:R-:W0:Y:S01]  /*2df0*/  LDC.64 R36, c[0x0][0x6b0] ;  /* 0x0001ac00ff247b82 */ /* 0x000e220000000a00 */
[----:B------:R-:W-:Y:S01]  /*2e00*/  ULDC.64 UR8, c[0x0][0x6c0] ;  /* 0x0001b00000087ab9 */ /* 0x000fe20000000a00 */
[----:B------:R-:W-:Y:S01]  /*2e10*/  IMAD R23, R30, UR6, RZ ;  /* 0x000000061e177c24 */ /* 0x000fe2000f8e02ff */
[----:B------:R-:W-:-:S03]  /*2e20*/  IADD3 R30, P1, R34, R26, RZ ;  /* 0x0000001a221e7210 */ /* 0x000fc60007f3e0ff */
[----:B------:R-:W-:Y:S02]  /*2e30*/  IMAD R41, R4, UR7, R23 ;  /* 0x0000000704297c24 */ /* 0x000fe4000f8e0217 */
[----:B------:R-:W-:-:S03]  /*2e40*/  IMAD R23, R39, UR10, RZ ;  /* 0x0000000a27177c24 */ /* 0x000fc6000f8e02ff */
[----:B------:R-:W-:Y:S01]  /*2e50*/  IADD3.X R31, R35, R27, R41, P1, !PT ;  /* 0x0000001b231f7210 */ /* 0x000fe20000ffe429 */
[C---:B------:R-:W-:Y:S02]  /*2e60*/  IMAD R39, R38.reuse, UR11, R23 ;  /* 0x0000000b26277c24 */ /* 0x040fe4000f8e0217 */
[----:B------:R-:W-:-:S04]  /*2e70*/  IMAD.WIDE.U32 R26, R38, UR10, R30 ;  /* 0x0000000a261a7c25 */ /* 0x000fc8000f8e001e */
[----:B------:R-:W-:Y:S01]  /*2e80*/  IMAD.IADD R23, R27, 0x1, R39 ;  /* 0x000000011b177824 */ /* 0x000fe200078e0227 */
[----:B------:R-:W-:-:S04]  /*2e90*/  LEA R28, P1, R26, UR22, 0x2 ;  /* 0x000000161a1c7c11 */ /* 0x000fc8000f8210ff */
[----:B------:R-:W-:-:S05]  /*2ea0*/  LEA.HI.X R29, R26, UR23, R23, 0x2, P1 ;  /* 0x000000171a1d7c11 */ /* 0x000fca00088f1417 */
[----:B------:R-:W3:Y:S01]  /*2eb0*/  @P5 LDG.E.LTC128B R23, desc[UR18][R28.64] ;  /* 0x000000121c175981 */ /* 0x000ee2000c1e1920 */
[----:B------:R-:W-:Y:S01]  /*2ec0*/  IMAD.WIDE.U32 R32, R38, UR10, R34 ;  /* 0x0000000a26207c25 */ /* 0x000fe2000f8e0022 */
[----:B------:R-:W-:Y:S01]  /*2ed0*/  LEA R26, P1, R40, UR8, 0x2 ;  /* 0x00000008281a7c11 */ /* 0x000fe2000f8210ff */
[----:B------:R-:W-:Y:S02]  /*2ee0*/  BSSY B1, `(.L_x_34) ;  /* 0x0000016000017945 */ /* 0x000fe40003800000 */
[----:B0-----:R-:W-:Y:S01]  /*2ef0*/  IMAD.WIDE.U32 R42, R38, UR10, R36 ;  /* 0x0000000a262a7c25 */ /* 0x001fe2000f8e0024 */
[----:B------:R-:W-:Y:S02]  /*2f00*/  IADD3 R36, P3, R10, R32, RZ ;  /* 0x000000200a247210 */ /* 0x000fe40007f7e0ff */
[----:B------:R-:W-:Y:S01]  /*2f10*/  LEA.HI.X R27, R40, UR9, R45, 0x2, P1 ;  /* 0x00000009281b7c11 */ /* 0x000fe200088f142d */
[----:B------:R-:W-:Y:S01]  /*2f20*/  IMAD.IADD R45, R39, 0x1, R43 ;  /* 0x00000001272d7824 */ /* 0x000fe200078e022b */
[----:B------:R-:W-:-:S02]  /*2f30*/  IADD3 R32, P1, R30, R42, RZ ;  /* 0x0000002a1e207210 */ /* 0x000fc40007f3e0ff */
[----:B------:R-:W-:Y:S02]  /*2f40*/  IADD3.X R37, R11, R39, R33, P3, !PT ;  /* 0x000000270b257210 */ /* 0x000fe40001ffe421 */
[----:B------:R-:W-:Y:S01]  /*2f50*/  ISETP.GT.AND P3, PT, R5, 0x1, PT ;  /* 0x000000010500780c */ /* 0x000fe20003f64270 */
[----:B------:R-:W-:Y:S01]  /*2f60*/  IMAD.X R31, R45, 0x1, R31, P1 ;  /* 0x000000012d1f7824 */ /* 0x000fe200008e061f */
[----:B------:R-:W-:Y:S01]  /*2f70*/  LEA R30, P1, R32, UR22, 0x2 ;  /* 0x00000016201e7c11 */ /* 0x000fe2000f8210ff */
[----:B------:R-:W-:-:S03]  /*2f80*/  IMAD.WIDE.U32 R36, R4, UR6, R36 ;  /* 0x0000000604247c25 */ /* 0x000fc6000f8e0024 */
[----:B------:R-:W-:Y:S01]  /*2f90*/  LEA.HI.X R31, R32, UR23, R31, 0x2, P1 ;  /* 0x00000017201f7c11 */ /* 0x000fe200088f141f */
[----:B------:R-:W-:Y:S01]  /*2fa0*/  IMAD.IADD R37, R41, 0x1, R37 ;  /* 0x0000000129257824 */ /* 0x000fe200078e0225 */
[----:B------:R-:W-:Y:S02]  /*2fb0*/  ISETP.GT.AND P1, PT, R44, RZ, P3 ;  /* 0x000000ff2c00720c */ /* 0x000fe40001f24270 */
[----:B------:R-:W-:-:S04]  /*2fc0*/  LEA R38, P6, R36, UR22, 0x2 ;  /* 0x0000001624267c11 */ /* 0x000fc8000f8c10ff */
[----:B------:R-:W-:Y:S01]  /*2fd0*/  LEA.HI.X R39, R36, UR23, R37, 0x2, P6 ;  /* 0x0000001724277c11 */ /* 0x000fe2000b0f1425 */
[----:B---3--:R-:W-:-:S04]  /*2fe0*/  FMUL R6, R23, R12 ;  /* 0x0000000c17067220 */ /* 0x008fc80000400000 */
[----:B--2---:R-:W-:-:S05]  /*2ff0*/  FFMA R93, R93, R13, R6 ;  /* 0x0000000d5d5d7223 */ /* 0x004fca0000000006 */
[----:B------:R0:W-:Y:S01]  /*3000*/  @P5 STG.E desc[UR18][R26.64], R93 ;  /* 0x0000005d1a005986 */ /* 0x0001e2000c101912 */
[----:B------:R-:W-:Y:S01]  /*3010*/  LEA R32, P5, R24, R26, 0x2 ;  /* 0x0000001a18207211 */ /* 0x000fe200078a10ff */
[----:B------:R-:W-:-:S12]  /*3020*/  @!P1 BRA `(.L_x_35) ;  /* 0x0000000000049947 */ /* 0x000fd80003800000 */
[----:B------:R1:W5:Y:S02]  /*3030*/  LDG.E.LTC128B R23, desc[UR18][R30.64] ;  /* 0x000000121e177981 */ /* 0x000364000c1e1920 */
.L_x_35:
[----:B------:R-:W-:Y:S05]  /*3040*/  BSYNC B1 ;  /* 0x0000000000017941 */ /* 0x000fea0003800000 */
.L_x_34:
[----:B-----5:R-:W-:Y:S01]  /*3050*/  FMUL R6, R23, R12 ;  /* 0x0000000c17067220 */ /* 0x020fe20000400000 */
[----:B------:R-:W-:Y:S01]  /*3060*/  LEA.HI.X R33, R24, R27, R25, 0x2, P5 ;  /* 0x0000001b18217211 */ /* 0x000fe200028f1419 */
[----:B------:R-:W-:Y:S01]  /*3070*/  BSSY B1, `(.L_x_36) ;  /* 0x0000008000017945 */ /* 0x000fe20003800000 */
[----:B------:R-:W-:Y:S01]  /*3080*/  ISETP.GT.AND P2, PT, R44, 0x8, P2 ;  /* 0x000000082c00780c */ /* 0x000fe20001744270 */
[----:B------:R-:W-:Y:S01]  /*3090*/  FFMA R37, R204, R13, R6 ;  /* 0x0000000dcc257223 */ /* 0x000fe20000000006 */
[----:B------:R-:W-:-:S04]  /*30a0*/  IADD3 R34, P5, P6, R10, R42, R34 ;  /* 0x0000002a0a227210 */ /* 0x000fc80007ebe022 */
[----:B------:R2:W-:Y:S01]  /*30b0*/  @P1 STG.E desc[UR18][R32.64], R37 ;  /* 0x0000002520001986 */ /* 0x0005e2000c101912 */
[----:B------:R-:W-:-:S06]  /*30c0*/  IADD3.X R35, R11, R45, R35, P5, P6 ;  /* 0x0000002d0b237210 */ /* 0x000fcc0002fec423 */
[----:B------:R-:W-:Y:S05]  /*30d0*/  @!P2 BRA `(.L_x_37) ;  /* 0x000000000004a947 */ /* 0x000fea0003800000 */
[----:B------:R3:W5:Y:S02]  /*30e0*/  LDG.E.LTC128B R23, desc[UR18][R38.64+0x20] ;  /* 0x0000201226177981 */ /* 0x000764000c1e1920 */
.L_x_37:
[----:B------:R-:W-:Y:S05]  /*30f0*/  BSYNC B1 ;  /* 0x0000000000017941 */ /* 0x000fea0003800000 */
.L_x_36:
[----:B--2--5:R-:W-:Y:S01]  /*3100*/  FMUL R37, R23, R12 ;  /* 0x0000000c17257220 */ /* 0x024fe20000400000 */
[----:B------:R-:W-:Y:S01]  /*3110*/  ISETP.GT.AND P3, PT, R44, 0x8, P3 ;  /* 0x000000082c00780c */ /* 0x000fe20001f64270 */
[----:B------:R-:W-:Y:S01]  /*3120*/  IMAD.WIDE.U32 R34, R4, UR6, R34 ;  /* 0x0000000604227c25 */ /* 0x000fe2000f8e0022 */
[----:B------:R-:W-:-:S03]  /*3130*/  ISETP.GT.AND P1, PT, R5, 0x8, PT ;  /* 0x000000080500780c */ /* 0x000fc60003f24270 */
[----:B---3--:R-:W-:Y:S01]  /*3140*/  FFMA R39, R202, R13, R37 ;  /* 0x0000000dca277223 */ /* 0x008fe20000000025 */
[----:B------:R-:W-:Y:S01]  /*3150*/  USHF.L.U64.HI UR9, UR10, 0x5, UR11 ;  /* 0x000000050a097899 */ /* 0x000fe2000801020b */
[----:B------:R-:W-:Y:S01]  /*3160*/  IMAD.IADD R35, R41, 0x1, R35 ;  /* 0x0000000129237824 */ /* 0x000fe200078e0223 */
[----:B------:R-:W-:Y:S01]  /*3170*/  LEA R36, P6, R34, UR22, 0x2 ;  /* 0x0000001622247c11 */ /* 0x000fe2000f8c10ff */
[----:B------:R-:W-:Y:S01]  /*3180*/  USHF.L.U32 UR8, UR10, 0x5, URZ ;  /* 0x000000050a087899 */ /* 0x000fe2000800063f */
[----:B------:R2:W-:Y:S01]  /*3190*/  @P2 STG.E desc[UR18][R26.64+0x20], R39 ;  /* 0x000020271a002986 */ /* 0x0005e2000c101912 */
[----:B------:R-:W-:Y:S01]  /*31a0*/  BSSY B1, `(.L_x_38) ;  /* 0x0000005000017945 */ /* 0x000fe20003800000 */
[----:B------:R-:W-:Y:S02]  /*31b0*/  ISETP.GT.AND P5, PT, R44, RZ, P1 ;  /* 0x000000ff2c00720c */ /* 0x000fe40000fa4270 */
[----:B------:R-:W-:Y:S01]  /*31c0*/  LEA.HI.X R37, R34, UR23, R35, 0x2, P6 ;  /* 0x0000001722257c11 */ /* 0x000fe2000b0f1423 */
[----:B------:R-:W-:Y:S10]  /*31d0*/  @!P3 BRA `(.L_x_39) ;  /* 0x000000000004b947 */ /* 0x000ff40003800000 */
[----:B------:R3:W5:Y:S02]  /*31e0*/  LDG.E.LTC128B R23, desc[UR18][R36.64+0x20] ;  /* 0x0000201224177981 */ /* 0x000764000c1e1920 */
.L_x_39:
[----:B------:R-:W-:Y:S05]  /*31f0*/  BSYNC B1 ;  /* 0x0000000000017941 */ /* 0x000fea0003800000 */
.L_x_38:
[----:B---3-5:R-:W-:Y:S01]  /*3200*/  FMUL R37, R23, R12 ;  /* 0x0000000c17257220 */ /* 0x028fe20000400000 */
[----:B------:R-:W-:Y:S01]  /*3210*/  IADD3 R34, P2, R28, UR8, RZ ;  /* 0x000000081c227c10 */ /* 0x000fe2000ff5e0ff */
[----:B------:R-:W-:Y:S02]  /*3220*/  IMAD.MOV.U32 R43, RZ, RZ, R23 ;  /* 0x000000ffff2b7224 */ /* 0x000fe400078e0017 */
[----:B------:R-:W-:Y:S01]  /*3230*/  FFMA R37, R200, R13, R37 ;  /* 0x0000000dc8257223 */ /* 0x000fe20000000025 */
[----:B------:R-:W-:-:S04]  /*3240*/  IADD3.X R35, R29, UR9, RZ, P2, !PT ;  /* 0x000000091d237c10 */ /* 0x000fc800097fe4ff */
[----:B------:R3:W-:Y:S04]  /*3250*/  @P3 STG.E desc[UR18][R32.64+0x20], R37 ;  /* 0x0000202520003986 */ /* 0x0007e8000c101912 */
[----:B------:R-:W4:Y:S01]  /*3260*/  @P5 LDG.E.LTC128B R43, desc[UR18][R34.64] ;  /* 0x00000012222b5981 */ /* 0x000f22000c1e1920 */
[C---:B------:R-:W-:Y:S01]  /*3270*/  IMAD.SHL.U32 R4, R24.reuse, 0x20, RZ ;  /* 0x0000002018047824 */ /* 0x040fe200078e00ff */
[----:B------:R-:W-:Y:S01]  /*3280*/  SHF.L.U64.HI R6, R24, 0x5, R25 ;  /* 0x0000000518067819 */ /* 0x000fe20000010219 */
[----:B------:R-:W-:Y:S01]  /*3290*/  BSSY B1, `(.L_x_40) ;  /* 0x000000c000017945 */ /* 0x000fe20003800000 */
[----:B------:R-:W-:Y:S02]  /*32a0*/  ISETP.GT.AND P3, PT, R5, 0x9, PT ;  /* 0x000000090500780c */ /* 0x000fe40003f64270 */
[----:B------:R-:W-:-:S02]  /*32b0*/  IADD3 R38, P6, R4, R26, RZ ;  /* 0x0000001a04267210 */ /* 0x000fc40007fde0ff */
[----:B------:R-:W-:-:S03]  /*32c0*/  ISETP.GT.AND P2, PT, R44, RZ, P3 ;  /* 0x000000ff2c00720c */ /* 0x000fc60001f44270 */
[----:B--2---:R-:W-:Y:S01]  /*32d0*/  IMAD.X R39, R6, 0x1, R27, P6 ;  /* 0x0000000106277824 */ /* 0x004fe200030e061b */
[----:B------:R-:W-:-:S04]  /*32e0*/  IADD3 R40, P6, R30, UR8, RZ ;  /* 0x000000081e287c10 */ /* 0x000fc8000ffde0ff */
[----:B------:R-:W-:Y:S01]  /*32f0*/  IADD3.X R41, R31, UR9, RZ, P6, !PT ;  /* 0x000000091f297c10 */ /* 0x000fe2000b7fe4ff */
[----:B----4-:R-:W-:-:S04]  /*3300*/  FMUL R23, R43, R12 ;  /* 0x0000000c2b177220 */ /* 0x010fc80000400000 */
[----:B------:R-:W-:-:S05]  /*3310*/  FFMA R23, R198, R13, R23 ;  /* 0x0000000dc6177223 */ /* 0x000fca0000000017 */
[----:B------:R3:W-:Y:S01]  /*3320*/  @P5 STG.E desc[UR18][R38.64], R23 ;  /* 0x0000001726005986 */ /* 0x0007e2000c101912 */
[----:B------:R-:W-:Y:S05]  /*3330*/  @!P2 BRA `(.L_x_41) ;  /* 0x000000000004a947 */ /* 0x000fea0003800000 */
[----:B------:R2:W5:Y:S02]  /*3340*/  LDG.E.LTC128B R43, desc[UR18][R40.64] ;  /* 0x00000012282b7981 */ /* 0x000564000c1e1920 */
.L_x_41:
[----:B------:R-:W-:Y:S05]  /*3350*/  BSYNC B1 ;  /* 0x0000000000017941 */ /* 0x000fea0003800000 */
.L_x_40:
[----:B------:R-:W-:Y:S01]  /*3360*/  UIADD3 UR6, UP0, UR8, 0x20, URZ ;  /* 0x0000002008067890 */ /* 0x000fe2000ff1e03f */
[----:B------:R-:W-:Y:S01]  /*3370*/  ISETP.GT.AND P1, PT, R44, 0x8, P1 ;  /* 0x000000082c00780c */ /* 0x000fe20000f24270 */
[----:B---3-5:R-:W-:Y:S01]  /*3380*/  FMUL R23, R43, R12 ;  /* 0x0000000c2b177220 */ /* 0x028fe20000400000 */
[----:B------:R-:W-:Y:S01]  /*3390*/  IADD3 R36, P5, R4, R32, RZ ;  /* 0x0000002004247210 */ /* 0x000fe20007fbe0ff */
[----:B------:R-:W-:Y:S01]  /*33a0*/  UIADD3.X UR7, URZ, UR9, URZ, UP0, !UPT ;  /* 0x000000093f077290 */ /* 0x000fe200087fe43f */
[----:B------:R-:W-:Y:S01]  /*33b0*/  IMAD.MOV.U32 R45, RZ, RZ, R43 ;  /* 0x000000ffff2d7224 */ /* 0x000fe200078e002b */
[----:B------:R-:W-:Y:S01]  /*33c0*/  IADD3 R28, P6, R28, UR6, RZ ;  /* 0x000000061c1c7c10 */ /* 0x000fe2000ffde0ff */
[----:B------:R-:W-:Y:S01]  /*33d0*/  FFMA R47, R196, R13, R23 ;  /* 0x0000000dc42f7223 */ /* 0x000fe20000000017 */
[----:B------:R-:W-:Y:S02]  /*33e0*/  IMAD.X R37, R6, 0x1, R33, P5 ;  /* 0x0000000106257824 */ /* 0x000fe400028e0621 */
[----:B------:R-:W-:-:S03]  /*33f0*/  IADD3.X R29, R29, UR7, RZ, P6, !PT ;  /* 0x000000071d1d7c10 */ /* 0x000fc6000b7fe4ff */
[----:B------:R3:W-:Y:S04]  /*3400*/  @P2 STG.E desc[UR18][R36.64], R47 ;  /* 0x0000002f24002986 */ /* 0x0007e8000c101912 */
[----:B------:R-:W4:Y:S01]  /*3410*/  @P1 LDG.E.LTC128B R45, desc[UR18][R28.64] ;  /* 0x000000121c2d1981 */ /* 0x000f22000c1e1920 */
[----:B------:R-:W-:Y:S01]  /*3420*/  IADD3 R24, P2, R4, 0x20, RZ ;  /* 0x0000002004187810 */ /* 0x000fe20007f5e0ff */
[----:B------:R-:W-:Y:S01]  /*3430*/  BSSY B1, `(.L_x_42) ;  /* 0x000000e000017945 */ /* 0x000fe20003800000 */
[----:B------:R-:W-:Y:S02]  /*3440*/  ISETP.GT.AND P5, PT, R44, 0x8, P3 ;  /* 0x000000082c00780c */ /* 0x000fe40001fa4270 */
[----:B0-----:R-:W-:Y:S01]  /*3450*/  IADD3 R26, P6, R24, R26, RZ ;  /* 0x0000001a181a7210 */ /* 0x001fe20007fde0ff */
[----:B------:R-:W-:Y:S01]  /*3460*/  IMAD.X R23, RZ, RZ, R6, P2 ;  /* 0x000000ffff177224 */ /* 0x000fe200010e0606 */
[----:B-1----:R-:W-:-:S02]  /*3470*/  IADD3 R30, P3, R30, UR6, RZ ;  /* 0x000000061e1e7c10 */ /* 0x002fc4000ff7e0ff */
[----:B------:R-:W-:Y:S01]  /*3480*/  ISETP.GT.AND P2, PT, R5, 0x10, PT ;  /* 0x000000100500780c */ /* 0x000fe20003f44270 */
[----:B------:R-:W-:Y:S01]  /*3490*/  IMAD.X R27, R23, 0x1, R27, P6 ;  /* 0x00000001171b7824 */ /* 0x000fe200030e061b */
[----:B------:R-:W-:Y:S02]  /*34a0*/  IADD3 R42, P6, R24, R32, RZ ;  /* 0x00000020182a7210 */ /* 0x000fe40007fde0ff */
[----:B------:R-:W-:Y:S01]  /*34b0*/  IADD3.X R31, R31, UR7, RZ, P3, !PT ;  /* 0x000000071f1f7c10 */ /* 0x000fe20009ffe4ff */
[----:B----4-:R-:W-:-:S04]  /*34c0*/  FMUL R25, R45, R12 ;  /* 0x0000000c2d197220 */ /* 0x010fc80000400000 */
[----:B------:R-:W-:-:S05]  /*34d0*/  FFMA R25, R194, R13, R25 ;  /* 0x0000000dc2197223 */ /* 0x000fca0000000019 */
[----:B------:R3:W-:Y:S01]  /*34e0*/  @P1 STG.E desc[UR18][R26.64], R25 ;  /* 0x000000191a001986 */ /* 0x0007e2000c101912 */
[----:B------:R-:W-:Y:S05]  /*34f0*/  @!P5 BRA `(.L_x_43) ;  /* 0x000000000004d947 */ /* 0x000fea0003800000 */
[----:B------:R0:W5:Y:S02]  /*3500*/  LDG.E.LTC128B R45, desc[UR18][R30.64] ;  /* 0x000000121e2d7981 */ /* 0x000164000c1e1920 */
.L_x_43:
[----:B------:R-:W-:Y:S05]  /*3510*/  BSYNC B1 ;  /* 0x0000000000017941 */ /* 0x000fea0003800000 */
.L_x_42:
[----:B---3-5:R-:W-:Y:S01]  /*3520*/  FMUL R25, R45, R12 ;  /* 0x0000000c2d197220 */ /* 0x028fe20000400000 */
[----:B------:R-:W-:Y:S01]  /*3530*/  IMAD.X R43, R23, 0x1, R33, P6 ;  /* 0x00000001172b7824 */ /* 0x000fe200030e0621 */
[----:B------:R-:W-:Y:S01]  /*3540*/  ISETP.GT.AND P3, PT, R44, RZ, P2 ;  /* 0x000000ff2c00720c */ /* 0x000fe20001764270 */
[----:B------:R-:W-:Y:S01]  /*3550*/  BSSY B1, `(.L_x_44) ;  /* 0x0000008000017945 */ /* 0x000fe20003800000 */
[----:B------:R-:W-:Y:S01]  /*3560*/  FFMA R25, R192, R13, R25 ;  /* 0x0000000dc0197223 */ /* 0x000fe20000000019 */
[----:B0-----:R-:W-:Y:S02]  /*3570*/  IADD3 R30, P1, R34, UR8, RZ ;  /* 0x00000008221e7c10 */ /* 0x001fe4000ff3e0ff */
[----:B------:R-:W-:Y:S02]  /*3580*/  IADD3 R26, P6, R38, R4, RZ ;  /* 0x00000004261a7210 */ /* 0x000fe40007fde0ff */
[----:B------:R0:W-:Y:S01]  /*3590*/  @P5 STG.E desc[UR18][R42.64], R25 ;  /* 0x000000192a005986 */ /* 0x0001e2000c101912 */
[----:B------:R-:W-:-:S05]  /*35a0*/  IADD3.X R31, R35, UR9, RZ, P1, !PT ;  /* 0x00000009231f7c10 */ /* 0x000fca0008ffe4ff */
[----:B------:R-:W-:Y:S05]  /*35b0*/  @!P3 BRA `(.L_x_45) ;  /* 0x000000000004b947 */ /* 0x000fea0003800000 */
[----:B------:R1:W5:Y:S02]  /*35c0*/  LDG.E.LTC128B R45, desc[UR18][R30.64] ;  /* 0x000000121e2d7981 */ /* 0x000364000c1e1920 */
.L_x_45:
[----:B------:R-:W-:Y:S05]  /*35d0*/  BSYNC B1 ;  /* 0x0000000000017941 */ /* 0x000fea0003800000 */
.L_x_44:
[----:B------:R-:W-:Y:S01]  /*35e0*/  ISETP.GT.AND P1, PT, R5, 0x11, PT ;  /* 0x000000110500780c */ /* 0x000fe20003f24270 */
[----:B0----5:R-:W-:Y:S01]  /*35f0*/  FMUL R25, R45, R12 ;  /* 0x0000000c2d197220 */ /* 0x021fe20000400000 */
[----:B------:R-:W-:Y:S01]  /*3600*/  IMAD.X R27, R39, 0x1, R6, P6 ;  /* 0x00000001271b7824 */ /* 0x000fe200030e0606 */
[----:B------:R-:W-:Y:S01]  /*3610*/  BSSY B1, `(.L_x_46) ;  /* 0x0000009000017945 */ /* 0x000fe20003800000 */
[----:B------:R-:W-:Y:S01]  /*3620*/  ISETP.GT.AND P5, PT, R44, RZ, P1 ;  /* 0x000000ff2c00720c */ /* 0x000fe20000fa4270 */
[----:B------:R-:W-:Y:S01]  /*3630*/  FFMA R25, R190, R13, R25 ;  /* 0x0000000dbe197223 */ /* 0x000fe20000000019 */
[----:B------:R-:W-:-:S04]  /*3640*/  IADD3 R28, P6, R36, R4, RZ ;  /* 0x00000004241c7210 */ /* 0x000fc80007fde0ff */
[----:B------:R0:W-:Y:S01]  /*3650*/  @P3 STG.E desc[UR18][R26.64], R25 ;  /* 0x000000191a003986 */ /* 0x0001e2000c101912 */
[----:B------:R-:W-:-:S04]  /*3660*/  IADD3 R32, P3, R40, UR8, RZ ;  /* 0x0000000828207c10 */ /* 0x000fc8000ff7e0ff */
[----:B------:R-:W-:Y:S02]  /*3670*/  IADD3.X R33, R41, UR9, RZ, P3, !PT ;  /* 0x0000000929217c10 */ /* 0x000fe40009ffe4ff */
[----:B------:R-:W-:Y:S07]  /*3680*/  @!P5 BRA `(.L_x_47) ;  /* 0x000000000004d947 */ /* 0x000fee0003800000 */
[----:B------:R3:W5:Y:S02]  /*3690*/  LDG.E.LTC128B R45, desc[UR18][R32.64] ;  /* 0x00000012202d7981 */ /* 0x000764000c1e1920 */
.L_x_47:
[----:B------:R-:W-:Y:S05]  /*36a0*/  BSYNC B1 ;  /* 0x0000000000017941 */ /* 0x000fea0003800000 */
.L_x_46:
[----:B0----5:R-:W-:Y:S01]  /*36b0*/  FMUL R25, R45, R12 ;  /* 0x0000000c2d197220 */ /* 0x021fe20000400000 */
[----:B------:R-:W-:Y:S01]  /*36c0*/  IMAD.X R29, R37, 0x1, R6, P6 ;  /* 0x00000001251d7824 */ /* 0x000fe200030e0606 */
[----:B------:R-:W-:Y:S01]  /*36d0*/  ISETP.GT.AND P3, PT, R44, 0x8, P2 ;  /* 0x000000082c00780c */ /* 0x000fe20001764270 */
[----:B------:R-:W-:Y:S01]  /*36e0*/  BSSY B1, `(.L_x_48) ;  /* 0x0000007000017945 */ /* 0x000fe20003800000 */
[----:B------:R-:W-:Y:S01]  /*36f0*/  FFMA R25, R188, R13, R25 ;  /* 0x0000000dbc197223 */ /* 0x000fe20000000019 */
[----:B------:R-:W-:-:S04]  /*3700*/  IADD3 R34, P2, R34, UR6, RZ ;  /* 0x0000000622227c10 */ /* 0x000fc8000ff5e0ff */
[----:B------:R0:W-:Y:S01]  /*3710*/  @P5 STG.E desc[UR18][R28.64], R25 ;  /* 0x000000191c005986 */ /* 0x0001e2000c101912 */
[----:B------:R-:W-:-:S05]  /*3720*/  IADD3.X R35, R35, UR7, RZ, P2, !PT ;  /* 0x0000000723237c10 */ /* 0x000fca00097fe4ff */
[----:B------:R-:W-:Y:S05]  /*3730*/  @!P3 BRA `(.L_x_49) ;  /* 0x000000000004b947 */ /* 0x000fea0003800000 */
[----:B------:R4:W5:Y:S02]  /*3740*/  LDG.E.LTC128B R45, desc[UR18][R34.64] ;  /* 0x00000012222d7981 */ /* 0x000964000c1e1920 */
.L_x_49:
[----:B------:R-:W-:Y:S05]  /*3750*/  BSYNC B1 ;  /* 0x0000000000017941 */ /* 0x000fea0003800000 */
.L_x_48:
[----:B----4-:R-:W-:Y:S01]  /*3760*/  IADD3 R34, P5, R24, R38, RZ ;  /* 0x0000002618227210 */ /* 0x010fe20007fbe0ff */
[----:B0----5:R-:W-:Y:S01]  /*3770*/  FMUL R25, R45, R12 ;  /* 0x0000000c2d197220 */ /* 0x021fe20000400000 */
[----:B------:R-:W-:Y:S01]  /*3780*/  ISETP.GT.AND P1, PT, R44, 0x8, P1 ;  /* 0x000000082c00780c */ /* 0x000fe20000f24270 */
[----:B------:R-:W-:Y:S01]  /*3790*/  BSSY B1, `(.L_x_50) ;  /* 0x000000a000017945 */ /* 0x000fe20003800000 */
[----:B------:R-:W-:Y:S01]  /*37a0*/  IADD3 R38, P6, R40, UR6, RZ ;  /* 0x0000000628267c10 */ /* 0x000fe2000ffde0ff */
[----:B------:R-:W-:Y:S01]  /*37b0*/  FFMA R25, R186, R13, R25 ;  /* 0x0000000dba197223 */ /* 0x000fe20000000019 */
[----:B------:R-:W-:Y:S01]  /*37c0*/  IMAD.X R35, R23, 0x1, R39, P5 ;  /* 0x0000000117237824 */ /* 0x000fe200028e0627 */
[----:B------:R-:W-:Y:S02]  /*37d0*/  ISETP.GT.AND P2, PT, R5, 0x18, PT ;  /* 0x000000180500780c */ /* 0x000fe40003f44270 */
[----:B------:R-:W-:Y:S02]  /*37e0*/  IADD3 R42, P5, R24, R36, RZ ;  /* 0x00000024182a7210 */ /* 0x000fe40007fbe0ff */
[----:B------:R0:W-:Y:S01]  /*37f0*/  @P3 STG.E desc[UR18][R34.64], R25 ;  /* 0x0000001922003986 */ /* 0x0001e2000c101912 */
[----:B------:R-:W-:-:S03]  /*3800*/  IADD3.X R39, R41, UR7, RZ, P6, !PT ;  /* 0x0000000729277c10 */ /* 0x000fc6000b7fe4ff */
[----:B------:R-:W-:Y:S07]  /*3810*/  @!P1 BRA `(.L_x_51) ;  /* 0x0000000000049947 */ /* 0x000fee0003800000 */
[----:B------:R4:W5:Y:S02]  /*3820*/  LDG.E.LTC128B R45, desc[UR18][R38.64] ;  /* 0x00000012262d7981 */ /* 0x000964000c1e1920 */
.L_x_51:
[----:B------:R-:W-:Y:S05]  /*3830*/  BSYNC B1 ;  /* 0x0000000000017941 */ /* 0x000fea0003800000 */
.L_x_50:
[----:B0----5:R-:W-:Y:S01]  /*3840*/  FMUL R25, R45, R12 ;  /* 0x0000000c2d197220 */ /* 0x021fe20000400000 */
[----:B------:R-:W-:Y:S01]  /*3850*/  IMAD.X R43, R23, 0x1, R37, P5 ;  /* 0x00000001172b7824 */ /* 0x000fe200028e0625 */
[----:B------:R-:W-:Y:S01]  /*3860*/  ISETP.GT.AND P3, PT, R44, RZ, P2 ;  /* 0x000000ff2c00720c */ /* 0x000fe20001764270 */
[----:B------:R-:W-:Y:S01]  /*3870*/  BSSY B1, `(.L_x_52) ;  /* 0x0000008000017945 */ /* 0x000fe20003800000 */
[----:B------:R-:W-:Y:S01]  /*3880*/  FFMA R25, R184, R13, R25 ;  /* 0x0000000db8197223 */ /* 0x000fe20000000019 */
[----:B------:R-:W-:Y:S02]  /*3890*/  IADD3 R34, P6, R30, UR8, RZ ;  /* 0x000000081e227c10 */ /* 0x000fe4000ffde0ff */
[----:B------:R-:W-:Y:S02]  /*38a0*/  IADD3 R36, P5, R26, R4, RZ ;  /* 0x000000041a247210 */ /* 0x000fe40007fbe0ff */
[----:B------:R0:W-:Y:S01]  /*38b0*/  @P1 STG.E desc[UR18][R42.64], R25 ;  /* 0x000000192a001986 */ /* 0x0001e2000c101912 */
[----:B------:R-:W-:-:S05]  /*38c0*/  IADD3.X R35, R31, UR9, RZ, P6, !PT ;  /* 0x000000091f237c10 */ /* 0x000fca000b7fe4ff */
[----:B------:R-:W-:Y:S05]  /*38d0*/  @!P3 BRA `(.L_x_53) ;  /* 0x000000000004b947 */ /* 0x000fea0003800000 */
[----:B------:R0:W5:Y:S02]  /*38e0*/  LDG.E.LTC128B R45, desc[UR18][R34.64] ;  /* 0x00000012222d7981 */ /* 0x000164000c1e1920 */
.L_x_53:
[----:B------:R-:W-:Y:S05]  /*38f0*/  BSYNC B1 ;  /* 0x0000000000017941 */ /* 0x000fea0003800000 */
.L_x_52:
[----:B------:R-:W-:Y:S01]  /*3900*/  ISETP.GT.AND P1, PT, R5, 0x19, PT ;  /* 0x000000190500780c */ /* 0x000fe20003f24270 */
[----:B------:R-:W-:Y:S02]  /*3910*/  IMAD.X R37, R27, 0x1, R6, P5 ;  /* 0x000000011b257824 */ /* 0x000fe400028e0606 */
[----:B0----5:R-:W-:Y:S01]  /*3920*/  FMUL R25, R45, R12 ;  /* 0x0000000c2d197220 */ /* 0x021fe20000400000 */
[----:B------:R-:W-:Y:S01]  /*3930*/  BSSY B1, `(.L_x_54) ;  /* 0x0000009000017945 */ /* 0x000fe20003800000 */
[----:B------:R-:W-:Y:S02]  /*3940*/  ISETP.GT.AND P5, PT, R44, RZ, P1 ;  /* 0x000000ff2c00720c */ /* 0x000fe40000fa4270 */
[----:B------:R-:W-:Y:S01]  /*3950*/  FFMA R25, R182, R13, R25 ;  /* 0x0000000db6197223 */ /* 0x000fe20000000019 */
[----:B--2---:R-:W-:-:S04]  /*3960*/  IADD3 R40, P6, R28, R4, RZ ;  /* 0x000000041c287210 */ /* 0x004fc80007fde0ff */
[----:B------:R0:W-:Y:S01]  /*3970*/  @P3 STG.E desc[UR18][R36.64], R25 ;  /* 0x0000001924003986 */ /* 0x0001e2000c101912 */
[----:B----4-:R-:W-:-:S04]  /*3980*/  IADD3 R38, P3, R32, UR8, RZ ;  /* 0x0000000820267c10 */ /* 0x010fc8000ff7e0ff */
[----:B------:R-:W-:Y:S01]  /*3990*/  IADD3.X R39, R33, UR9, RZ, P3, !PT ;  /* 0x0000000921277c10 */ /* 0x000fe20009ffe4ff */
[----:B------:R-:W-:Y:S08]  /*39a0*/  @!P5 BRA `(.L_x_55) ;  /* 0x000000000004d947 */ /* 0x000ff00003800000 */
[----:B------:R2:W5:Y:S02]  /*39b0*/  LDG.E.LTC128B R45, desc[UR18][R38.64] ;  /* 0x00000012262d7981 */ /* 0x000564000c1e1920 */
.L_x_55:
[----:B------:R-:W-:Y:S05]  /*39c0*/  BSYNC B1 ;  /* 0x0000000000017941 */ /* 0x000fea0003800000 */
.L_x_54:
[----:B0----5:R-:W-:Y:S01]  /*39d0*/  FMUL R25, R45, R12 ;  /* 0x0000000c2d197220 */ /* 0x021fe20000400000 */
[----:B------:R-:W-:Y:S01]  /*39e0*/  IMAD.X R41, R29, 0x1, R6, P6 ;  /* 0x000000011d297824 */ /* 0x000fe200030e0606 */
[----:B------:R-:W-:Y:S01]  /*39f0*/  ISETP.GT.AND P3, PT, R44, 0x8, P2 ;  /* 0x000000082c00780c */ /* 0x000fe20001764270 */
[----:B------:R-:W-:Y:S01]  /*3a00*/  BSSY B1, `(.L_x_56) ;  /* 0x0000007000017945 */ /* 0x000fe20003800000 */
[----:B------:R-:W-:Y:S01]  /*3a10*/  FFMA R25, R16, R13, R25 ;  /* 0x0000000d10197223 */ /* 0x000fe20000000019 */
[----:B-1----:R-:W-:-:S04]  /*3a20*/  IADD3 R30, P2, R30, UR6, RZ ;  /* 0x000000061e1e7c10 */ /* 0x002fc8000ff5e0ff */
[----:B------:R0:W-:Y:S01]  /*3a30*/  @P5 STG.E desc[UR18][R40.64], R25 ;  /* 0x0000001928005986 */ /* 0x0001e2000c101912 */
[----:B------:R-:W-:-:S05]  /*3a40*/  IADD3.X R31, R31, UR7, RZ, P2, !PT ;  /* 0x000000071f1f7c10 */ /* 0x000fca00097fe4ff */
[----:B------:R-:W-:Y:S05]  /*3a50*/  @!P3 BRA `(.L_x_57) ;  /* 0x000000000004b947 */ /* 0x000fea0003800000 */
[----:B------:R1:W5:Y:S02]  /*3a60*/  LDG.E.LTC128B R45, desc[UR18][R30.64] ;  /* 0x000000121e2d7981 */ /* 0x000364000c1e1920 */
.L_x_57:
[----:B------:R-:W-:Y:S05]  /*3a70*/  BSYNC B1 ;  /* 0x0000000000017941 */ /* 0x000fea0003800000 */
.L_x_56:
[----:B------:R-:W-:Y:S01]  /*3a80*/  IADD3 R26, P5, R26, R24, RZ ;  /* 0x000000181a1a7210 */ /* 0x000fe20007fbe0ff */
[----:B0----5:R-:W-:Y:S01]  /*3a90*/  FMUL R25, R45, R12 ;  /* 0x0000000c2d197220 */ /* 0x021fe20000400000 */
[----:B------:R-:W-:Y:S01]  /*3aa0*/  ISETP.GT.AND P1, PT, R44, 0x8, P1 ;  /* 0x000000082c00780c */ /* 0x000fe20000f24270 */
[----:B------:R-:W-:Y:S01]  /*3ab0*/  BSSY B1, `(.L_x_58) ;  /* 0x000000a000017945 */ /* 0x000fe20003800000 */
[----:B-1----:R-:W-:Y:S01]  /*3ac0*/  IADD3 R30, P6, R32, UR6, RZ ;  /* 0x00000006201e7c10 */ /* 0x002fe2000ffde0ff */
        /* <DEDUP_REMOVED lines=8> */
.L_x_59:
[----:B------:R-:W-:Y:S05]  /*3b50*/  BSYNC B1 ;  /* 0x0000000000017941 */ /* 0x000fea0003800000 */
.L_x_58:
        /* <DEDUP_REMOVED lines=11> */
.L_x_61:
[----:B------:R-:W-:Y:S05]  /*3c10*/  BSYNC B1 ;  /* 0x0000000000017941 */ /* 0x000fea0003800000 */
.L_x_60:
[----:B------:R-:W-:Y:S01]  /*3c20*/  ISETP.GT.AND P1, PT, R5, 0x21, PT ;  /* 0x000000210500780c */ /* 0x000fe20003f24270 */
[----:B------:R-:W-:Y:S02]  /*3c30*/  IMAD.X R29, R37, 0x1, R6, P5 ;  /* 0x00000001251d7824 */ /* 0x000fe400028e0606 */
[----:B0----5:R-:W-:Y:S01]  /*3c40*/  FMUL R25, R45, R12 ;  /* 0x0000000c2d197220 */ /* 0x021fe20000400000 */
[----:B------:R-:W-:Y:S01]  /*3c50*/  BSSY B1, `(.L_x_62) ;  /* 0x0000009000017945 */ /* 0x000fe20003800000 */
[----:B------:R-:W-:Y:S02]  /*3c60*/  ISETP.GT.AND P5, PT, R44, RZ, P1 ;  /* 0x000000ff2c00720c */ /* 0x000fe40000fa4270 */
[----:B------:R-:W-:Y:S01]  /*3c70*/  FFMA R25, R22, R13, R25 ;  /* 0x0000000d16197223 */ /* 0x000fe20000000019 */
[----:B---3--:R-:W-:-:S04]  /*3c80*/  IADD3 R32, P6, R40, R4, RZ ;  /* 0x0000000428207210 */ /* 0x008fc80007fde0ff */
[----:B------:R0:W-:Y:S01]  /*3c90*/  @P3 STG.E desc[UR18][R28.64], R25 ;  /* 0x000000191c003986 */ /* 0x0001e2000c101912 */
[----:B-1----:R-:W-:-:S04]  /*3ca0*/  IADD3 R30, P3, R38, UR8, RZ ;  /* 0x00000008261e7c10 */ /* 0x002fc8000ff7e0ff */
[----:B------:R-:W-:Y:S01]  /*3cb0*/  IADD3.X R31, R39, UR9, RZ, P3, !PT ;  /* 0x00000009271f7c10 */ /* 0x000fe20009ffe4ff */
[----:B------:R-:W-:Y:S08]  /*3cc0*/  @!P5 BRA `(.L_x_63) ;  /* 0x000000000004d947 */ /* 0x000ff00003800000 */
[----:B------:R1:W5:Y:S02]  /*3cd0*/  LDG.E.LTC128B R45, desc[UR18][R30.64] ;  /* 0x000000121e2d7981 */ /* 0x000364000c1e1920 */
.L_x_63:
[----:B------:R-:W-:Y:S05]  /*3ce0*/  BSYNC B1 ;  /* 0x0000000000017941 */ /* 0x000fea0003800000 */
.L_x_62:
        /* <DEDUP_REMOVED lines=10> */
.L_x_65:
[----:B------:R-:W-:Y:S05]  /*3d90*/  BSYNC B1 ;  /* 0x0000000000017941 */ /* 0x000fea0003800000 */
.L_x_64:
[----:B---3--:R-:W-:Y:S01]  /*3da0*/  IADD3 R34, P5, R36, R24, RZ ;  /* 0x0000001824227210 */ /* 0x008fe20007fbe0ff */
        /* <DEDUP_REMOVED lines=12> */
.L_x_67:
[----:B------:R-:W-:Y:S05]  /*3e70*/  BSYNC B1 ;  /* 0x0000000000017941 */ /* 0x000fea0003800000 */
.L_x_66:
[----:B0----5:R-:W-:Y:S01]  /*3e80*/  FMUL R25, R45, R12 ;  /* 0x0000000c2d197220 */ /* 0x021fe20000400000 */
[----:B------:R-:W-:Y:S01]  /*3e90*/  IMAD.X R43, R41, 0x1, R23, P5 ;  /* 0x00000001292b7824 */ /* 0x000fe200028e0617 */
[----:B------:R-:W-:Y:S01]  /*3ea0*/  ISETP.GT.AND P3, PT, R44, RZ, P2 ;  /* 0x000000ff2c00720c */ /* 0x000fe20001764270 */
[----:B------:R-:W-:Y:S01]  /*3eb0*/  BSSY B1, `(.L_x_68) ;  /* 0x0000008000017945 */ /* 0x000fe20003800000 */
[----:B------:R-:W-:Y:S01]  /*3ec0*/  FFMA R25, R92, R13, R25 ;  /* 0x0000000d5c197223 */ /* 0x000fe20000000019 */
[----:B------:R-:W-:Y:S02]  /*3ed0*/  IADD3 R34, P6, R26, UR8, RZ ;  /* 0x000000081a227c10 */ /* 0x000fe4000ffde0ff */
[----:B---3--:R-:W-:Y:S02]  /*3ee0*/  IADD3 R36, P5, R28, R4, RZ ;  /* 0x000000041c247210 */ /* 0x008fe40007fbe0ff */
[----:B------:R0:W-:Y:S01]  /*3ef0*/  @P1 STG.E desc[UR18][R42.64], R25 ;  /* 0x000000192a001986 */ /* 0x0001e2000c101912 */
[----:B------:R-:W-:-:S05]  /*3f00*/  IADD3.X R35, R27, UR9, RZ, P6, !PT ;  /* 0x000000091b237c10 */ /* 0x000fca000b7fe4ff */
[----:B------:R-:W-:Y:S05]  /*3f10*/  @!P3 BRA `(.L_x_69) ;  /* 0x000000000004b947 */ /* 0x000fea0003800000 */
[----:B------:R3:W5:Y:S02]  /*3f20*/  LDG.E.LTC128B R45, desc[UR18][R34.64] ;  /* 0x00000012222d7981 */ /* 0x000764000c1e1920 */
.L_x_69:
[----:B------:R-:W-:Y:S05]  /*3f30*/  BSYNC B1 ;  /* 0x0000000000017941 */ /* 0x000fea0003800000 */
.L_x_68:
[----:B------:R-:W-:Y:S01]  /*3f40*/  ISETP.GT.AND P1, PT, R5, 0x29, PT ;  /* 0x000000290500780c */ /* 0x000fe20003f24270 */
[----:B------:R-:W-:Y:S02]  /*3f50*/  IMAD.X R37, R29, 0x1, R6, P5 ;  /* 0x000000011d257824 */ /* 0x000fe400028e0606 */
[----:B0----5:R-:W-:Y:S01]  /*3f60*/  FMUL R25, R45, R12 ;  /* 0x0000000c2d197220 */ /* 0x021fe20000400000 */
[----:B------:R-:W-:Y:S01]  /*3f70*/  BSSY B1, `(.L_x_70) ;  /* 0x0000009000017945 */ /* 0x000fe20003800000 */
[----:B------:R-:W-:Y:S02]  /*3f80*/  ISETP.GT.AND P5, PT, R44, RZ, P1 ;  /* 0x000000ff2c00720c */ /* 0x000fe40000fa4270 */
[----:B------:R-:W-:Y:S01]  /*3f90*/  FFMA R25, R94, R13, R25 ;  /* 0x0000000d5e197223 */ /* 0x000fe20000000019 */
[----:B------:R-:W-:-:S04]  /*3fa0*/  IADD3 R40, P6, R32, R4, RZ ;  /* 0x0000000420287210 */ /* 0x000fc80007fde0ff */
[----:B------:R0:W-:Y:S01]  /*3fb0*/  @P3 STG.E desc[UR18][R36.64], R25 ;  /* 0x0000001924003986 */ /* 0x0001e2000c101912 */
[----:B--2---:R-:W-:-:S04]  /*3fc0*/  IADD3 R38, P3, R30, UR8, RZ ;  /* 0x000000081e267c10 */ /* 0x004fc8000ff7e0ff */
[----:B------:R-:W-:Y:S01]  /*3fd0*/  IADD3.X R39, R31, UR9, RZ, P3, !PT ;  /* 0x000000091f277c10 */ /* 0x000fe20009ffe4ff */
[----:B------:R-:W-:Y:S08]  /*3fe0*/  @!P5 BRA `(.L_x_71) ;  /* 0x000000000004d947 */ /* 0x000ff00003800000 */
[----:B------:R2:W5:Y:S02]  /*3ff0*/  LDG.E.LTC128B R45, desc[UR18][R38.64] ;  /* 0x00000012262d7981 */ /* 0x000564000c1e1920 */
.L_x_71:
[----:B------:R-:W-:Y:S05]  /*4000*/  BSYNC B1 ;  /* 0x0000000000017941 */ /* 0x000fea0003800000 */
.L_x_70:
[----:B0----5:R-:W-:Y:S01]  /*4010*/  FMUL R25, R45, R12 ;  /* 0x0000000c2d197220 */ /* 0x021fe20000400000 */
[----:B------:R-:W-:Y:S01]  /*4020*/  IMAD.X R41, R33, 0x1, R6, P6 ;  /* 0x0000000121297824 */ /* 0x000fe200030e0606 */
[----:B------:R-:W-:Y:S01]  /*4030*/  ISETP.GT.AND P3, PT, R44, 0x8, P2 ;  /* 0x000000082c00780c */ /* 0x000fe20001764270 */
[----:B------:R-:W-:Y:S01]  /*4040*/  BSSY B1, `(.L_x_72) ;  /* 0x0000007000017945 */ /* 0x000fe20003800000 */
[----:B------:R-:W-:Y:S01]  /*4050*/  FFMA R25, R96, R13, R25 ;  /* 0x0000000d60197223 */ /* 0x000fe20000000019 */
[----:B----4-:R-:W-:-:S04]  /*4060*/  IADD3 R26, P2, R26, UR6, RZ ;  /* 0x000000061a1a7c10 */ /* 0x010fc8000ff5e0ff */
[----:B------:R0:W-:Y:S01]  /*4070*/  @P5 STG.E desc[UR18][R40.64], R25 ;  /* 0x0000001928005986 */ /* 0x0001e2000c101912 */
[----:B------:R-:W-:-:S05]  /*4080*/  IADD3.X R27, R27, UR7, RZ, P2, !PT ;  /* 0x000000071b1b7c10 */ /* 0x000fca00097fe4ff */
[----:B------:R-:W-:Y:S05]  /*4090*/  @!P3 BRA `(.L_x_73) ;  /* 0x000000000004b947 */ /* 0x000fea0003800000 */
[----:B------:R4:W5:Y:S02]  /*40a0*/  LDG.E.LTC128B R45, desc[UR18][R26.64] ;  /* 0x000000121a2d7981 */ /* 0x000964000c1e1920 */
.L_x_73:
[----:B------:R-:W-:Y:S05]  /*40b0*/  BSYNC B1 ;  /* 0x0000000000017941 */ /* 0x000fea0003800000 */
.L_x_72:
        /* <DEDUP_REMOVED lines=13> */
.L_x_75:
[----:B------:R-:W-:Y:S05]  /*4190*/  BSYNC B1 ;  /* 0x0000000000017941 */ /* 0x000fea0003800000 */
.L_x_74:
[----:B0----5:R-:W-:Y:S01]  /*41a0*/  FMUL R25, R45, R12 ;  /* 0x0000000c2d197220 */ /* 0x021fe20000400000 */
[----:B------:R-:W-:Y:S01]  /*41b0*/  IMAD.X R43, R33, 0x1, R23, P5 ;  /* 0x00000001212b7824 */ /* 0x000fe200028e0617 */
[----:B------:R-:W-:Y:S01]  /*41c0*/  ISETP.GT.AND P3, PT, R44, RZ, P2 ;  /* 0x000000ff2c00720c */ /* 0x000fe20001764270 */
[----:B------:R-:W-:Y:S01]  /*41d0*/  BSSY B1, `(.L_x_76) ;  /* 0x0000008000017945 */ /* 0x000fe20003800000 */
[----:B------:R-:W-:Y:S01]  /*41e0*/  FFMA R25, R100, R13, R25 ;  /* 0x0000000d64197223 */ /* 0x000fe20000000019 */
[----:B------:R-:W-:Y:S02]  /*41f0*/  IADD3 R26, P6, R34, UR8, RZ ;  /* 0x00000008221a7c10 */ /* 0x000fe4000ffde0ff */
[----:B----4-:R-:W-:Y:S02]  /*4200*/  IADD3 R28, P5, R36, R4, RZ ;  /* 0x00000004241c7210 */ /* 0x010fe40007fbe0ff */
[----:B------:R0:W-:Y:S01]  /*4210*/  @P1 STG.E desc[UR18][R42.64], R25 ;  /* 0x000000192a001986 */ /* 0x0001e2000c101912 */
[----:B------:R-:W-:-:S05]  /*4220*/  IADD3.X R27, R35, UR9, RZ, P6, !PT ;  /* 0x00000009231b7c10 */ /* 0x000fca000b7fe4ff */
[----:B------:R-:W-:Y:S05]  /*4230*/  @!P3 BRA `(.L_x_77) ;  /* 0x000000000004b947 */ /* 0x000fea0003800000 */
[----:B------:R4:W5:Y:S02]  /*4240*/  LDG.E.LTC128B R45, desc[UR18][R26.64] ;  /* 0x000000121a2d7981 */ /* 0x000964000c1e1920 */
.L_x_77:
[----:B------:R-:W-:Y:S05]  /*4250*/  BSYNC B1 ;  /* 0x0000000000017941 */ /* 0x000fea0003800000 */
.L_x_76:
        /* <DEDUP_REMOVED lines=8> */
[----:B-1----:R-:W-:-:S04]  /*42e0*/  IADD3 R30, P3, R38, UR8, RZ ;  /* 0x00000008261e7c10 */ /* 0x002fc8000ff7e0ff */
[----:B------:R-:W-:Y:S01]  /*42f0*/  IADD3.X R31, R39, UR9, RZ, P3, !PT ;  /* 0x00000009271f7c10 */ /* 0x000fe20009ffe4ff */
[----:B------:R-:W-:Y:S08]  /*4300*/  @!P5 BRA `(.L_x_79) ;  /* 0x000000000004d947 */ /* 0x000ff00003800000 */
[----:B------:R1:W5:Y:S02]  /*4310*/  LDG.E.LTC128B R45, desc[UR18][R30.64] ;  /* 0x000000121e2d7981 */ /* 0x000364000c1e1920 */
.L_x_79:
[----:B------:R-:W-:Y:S05]  /*4320*/  BSYNC B1 ;  /* 0x0000000000017941 */ /* 0x000fea0003800000 */
.L_x_78:
[----:B0----5:R-:W-:Y:S01]  /*4330*/  FMUL R25, R45, R12 ;  /* 0x0000000c2d197220 */ /* 0x021fe20000400000 */
[----:B------:R-:W-:Y:S01]  /*4340*/  IMAD.X R33, R41, 0x1, R6, P6 ;  /* 0x0000000129217824 */ /* 0x000fe200030e0606 */
[----:B------:R-:W-:Y:S01]  /*4350*/  ISETP.GT.AND P3, PT, R44, 0x8, P2 ;  /* 0x000000082c00780c */ /* 0x000fe20001764270 */
[----:B------:R-:W-:Y:S01]  /*4360*/  BSSY B1, `(.L_x_80) ;  /* 0x0000007000017945 */ /* 0x000fe20003800000 */
[----:B------:R-:W-:Y:S01]  /*4370*/  FFMA R25, R104, R13, R25 ;  /* 0x0000000d68197223 */ /* 0x000fe20000000019 */
[----:B---3--:R-:W-:-:S04]  /*4380*/  IADD3 R34, P2, R34, UR6, RZ ;  /* 0x0000000622227c10 */ /* 0x008fc8000ff5e0ff */
[----:B------:R0:W-:Y:S01]  /*4390*/  @P5 STG.E desc[UR18][R32.64], R25 ;  /* 0x0000001920005986 */ /* 0x0001e2000c101912 */
[----:B------:R-:W-:-:S05]  /*43a0*/  IADD3.X R35, R35, UR7, RZ, P2, !PT ;  /* 0x0000000723237c10 */ /* 0x000fca00097fe4ff */
[----:B------:R-:W-:Y:S05]  /*43b0*/  @!P3 BRA `(.L_x_81) ;  /* 0x000000000004b947 */ /* 0x000fea0003800000 */
[----:B------:R3:W5:Y:S02]  /*43c0*/  LDG.E.LTC128B R45, desc[UR18][R34.64] ;  /* 0x00000012222d7981 */ /* 0x000764000c1e1920 */
.L_x_81:
[----:B------:R-:W-:Y:S05]  /*43d0*/  BSYNC B1 ;  /* 0x0000000000017941 */ /* 0x000fea0003800000 */
.L_x_80:
        /* <DEDUP_REMOVED lines=13> */
.L_x_83:
[----:B------:R-:W-:Y:S05]  /*44b0*/  BSYNC B1 ;  /* 0x0000000000017941 */ /* 0x000fea0003800000 */
.L_x_82:
        /* <DEDUP_REMOVED lines=11> */
.L_x_85:
[----:B------:R-:W-:Y:S05]  /*4570*/  BSYNC B1 ;  /* 0x0000000000017941 */ /* 0x000fea0003800000 */
.L_x_84:
        /* <DEDUP_REMOVED lines=12> */
.L_x_87:
[----:B------:R-:W-:Y:S05]  /*4640*/  BSYNC B1 ;  /* 0x0000000000017941 */ /* 0x000fea0003800000 */
.L_x_86:
        /* <DEDUP_REMOVED lines=10> */
.L_x_89:
[----:B------:R-:W-:Y:S05]  /*46f0*/  BSYNC B1 ;  /* 0x0000000000017941 */ /* 0x000fea0003800000 */
.L_x_88:
        /* <DEDUP_REMOVED lines=13> */
.L_x_91:
[----:B------:R-:W-:Y:S05]  /*47d0*/  BSYNC B1 ;  /* 0x0000000000017941 */ /* 0x000fea0003800000 */
.L_x_90:
        /* <DEDUP_REMOVED lines=11> */
.L_x_93:
[----:B------:R-:W-:Y:S05]  /*4890*/  BSYNC B1 ;  /* 0x0000000000017941 */ /* 0x000fea0003800000 */
.L_x_92:
        /* <DEDUP_REMOVED lines=12> */
.L_x_95:
[----:B------:R-:W-:Y:S05]  /*4960*/  BSYNC B1 ;  /* 0x0000000000017941 */ /* 0x000fea0003800000 */
.L_x_94:
        /* <DEDUP_REMOVED lines=10> */
.L_x_97:
[----:B------:R-:W-:Y:S05]  /*4a10*/  BSYNC B1 ;  /* 0x0000000000017941 */ /* 0x000fea0003800000 */
.L_x_96:
        /* <DEDUP_REMOVED lines=13> */
.L_x_99:
[----:B------:R-:W-:Y:S05]  /*4af0*/  BSYNC B1 ;  /* 0x0000000000017941 */ /* 0x000fea0003800000 */
.L_x_98:
        /* <DEDUP_REMOVED lines=11> */
.L_x_101:
[----:B------:R-:W-:Y:S05]  /*4bb0*/  BSYNC B1 ;  /* 0x0000000000017941 */ /* 0x000fea0003800000 */
.L_x_100:
        /* <DEDUP_REMOVED lines=12> */
.L_x_103:
[----:B------:R-:W-:Y:S05]  /*4c80*/  BSYNC B1 ;  /* 0x0000000000017941 */ /* 0x000fea0003800000 */
.L_x_102:
        /* <DEDUP_REMOVED lines=10> */
.L_x_105:
[----:B------:R-:W-:Y:S05]  /*4d30*/  BSYNC B1 ;  /* 0x0000000000017941 */ /* 0x000fea0003800000 */
.L_x_104:
        /* <DEDUP_REMOVED lines=13> */
.L_x_107:
[----:B------:R-:W-:Y:S05]  /*4e10*/  BSYNC B1 ;  /* 0x0000000000017941 */ /* 0x000fea0003800000 */
.L_x_106:
        /* <DEDUP_REMOVED lines=11> */
.L_x_109:
[----:B------:R-:W-:Y:S05]  /*4ed0*/  BSYNC B1 ;  /* 0x0000000000017941 */ /* 0x000fea0003800000 */
.L_x_108:
        /* <DEDUP_REMOVED lines=12> */
.L_x_111:
[----:B------:R-:W-:Y:S05]  /*4fa0*/  BSYNC B1 ;  /* 0x0000000000017941 */ /* 0x000fea0003800000 */
.L_x_110:
        /* <DEDUP_REMOVED lines=10> */
.L_x_113:
[----:B------:R-:W-:Y:S05]  /*5050*/  BSYNC B1 ;  /* 0x0000000000017941 */ /* 0x000fea0003800000 */
.L_x_112:
        /* <DEDUP_REMOVED lines=13> */
.L_x_115:
[----:B------:R-:W-:Y:S05]  /*5130*/  BSYNC B1 ;  /* 0x0000000000017941 */ /* 0x000fea0003800000 */
.L_x_114:
        /* <DEDUP_REMOVED lines=11> */
.L_x_117:
[----:B------:R-:W-:Y:S05]  /*51f0*/  BSYNC B1 ;  /* 0x0000000000017941 */ /* 0x000fea0003800000 */
.L_x_116:
        /* <DEDUP_REMOVED lines=12> */
.L_x_119:
[----:B------:R-:W-:Y:S05]  /*52c0*/  BSYNC B1 ;  /* 0x0000000000017941 */ /* 0x000fea0003800000 */
.L_x_118:
        /* <DEDUP_REMOVED lines=10> */
.L_x_121:
[----:B------:R-:W-:Y:S05]  /*5370*/  BSYNC B1 ;  /* 0x0000000000017941 */ /* 0x000fea0003800000 */
.L_x_120:
        /* <DEDUP_REMOVED lines=13> */
.L_x_123:
[----:B------:R-:W-:Y:S05]  /*5450*/  BSYNC B1 ;  /* 0x0000000000017941 */ /* 0x000fea0003800000 */
.L_x_122:
        /* <DEDUP_REMOVED lines=11> */
.L_x_125:
[----:B------:R-:W-:Y:S05]  /*5510*/  BSYNC B1 ;  /* 0x0000000000017941 */ /* 0x000fea0003800000 */
.L_x_124:
        /* <DEDUP_REMOVED lines=12> */
.L_x_127:
[----:B------:R-:W-:Y:S05]  /*55e0*/  BSYNC B1 ;  /* 0x0000000000017941 */ /* 0x000fea0003800000 */
.L_x_126:
        /* <DEDUP_REMOVED lines=10> */
.L_x_129:
[----:B------:R-:W-:Y:S05]  /*5690*/  BSYNC B1 ;  /* 0x0000000000017941 */ /* 0x000fea0003800000 */
.L_x_128:
        /* <DEDUP_REMOVED lines=13> */
.L_x_131:
[----:B------:R-:W-:Y:S05]  /*5770*/  BSYNC B1 ;  /* 0x0000000000017941 */ /* 0x000fea0003800000 */
.L_x_130:
        /* <DEDUP_REMOVED lines=11> */
.L_x_133:
[----:B------:R-:W-:Y:S05]  /*5830*/  BSYNC B1 ;  /* 0x0000000000017941 */ /* 0x000fea0003800000 */
.L_x_132:
        /* <DEDUP_REMOVED lines=12> */
.L_x_135:
[----:B------:R-:W-:Y:S05]  /*5900*/  BSYNC B1 ;  /* 0x0000000000017941 */ /* 0x000fea0003800000 */
.L_x_134:
        /* <DEDUP_REMOVED lines=10> */
.L_x_137:
[----:B------:R-:W-:Y:S05]  /*59b0*/  BSYNC B1 ;  /* 0x0000000000017941 */ /* 0x000fea0003800000 */
.L_x_136:
        /* <DEDUP_REMOVED lines=13> */
.L_x_139:
[----:B------:R-:W-:Y:S05]  /*5a90*/  BSYNC B1 ;  /* 0x0000000000017941 */ /* 0x000fea0003800000 */
.L_x_138:
        /* <DEDUP_REMOVED lines=11> */
.L_x_141:
[----:B------:R-:W-:Y:S05]  /*5b50*/  BSYNC B1 ;  /* 0x0000000000017941 */ /* 0x000fea0003800000 */
.L_x_140:
        /* <DEDUP_REMOVED lines=8> */
[----:B-1----:R-:W-:-:S04]  /*5be0*/  IADD3 R30, P6, R38, UR8, RZ ;  /* 0x00000008261e7c10 */ /* 0x002fc8000ffde0ff */
[----:B------:R-:W-:Y:S02]  /*5bf0*/  IADD3.X R31, R39, UR9, RZ, P6, !PT ;  /* 0x00000009271f7c10 */ /* 0x000fe4000b7fe4ff */
[----:B------:R-:W-:Y:S07]  /*5c00*/  @!P1 BRA `(.L_x_143) ;  /* 0x0000000000049947 */ /* 0x000fee0003800000 */
[----:B------:R1:W5:Y:S02]  /*5c10*/  LDG.E.LTC128B R45, desc[UR18][R30.64] ;  /* 0x000000121e2d7981 */ /* 0x000364000c1e1920 */
.L_x_143:
[----:B------:R-:W-:Y:S05]  /*5c20*/  BSYNC B1 ;  /* 0x0000000000017941 */ /* 0x000fea0003800000 */
.L_x_142:
        /* <DEDUP_REMOVED lines=10> */
.L_x_145:
[----:B------:R-:W-:Y:S05]  /*5cd0*/  BSYNC B1 ;  /* 0x0000000000017941 */ /* 0x000fea0003800000 */
.L_x_144:
        /* <DEDUP_REMOVED lines=13> */
.L_x_147:
[----:B------:R-:W-:Y:S05]  /*5db0*/  BSYNC B1 ;  /* 0x0000000000017941 */ /* 0x000fea0003800000 */
.L_x_146:
[----:B0----5:R-:W-:Y:S01]  /*5dc0*/  FMUL R25, R45, R12 ;  /* 0x0000000c2d197220 */ /* 0x021fe20000400000 */
[----:B------:R-:W-:Y:S01]  /*5dd0*/  IMAD.X R43, R41, 0x1, R23, P5 ;  /* 0x00000001292b7824 */ /* 0x000fe200028e0617 */
[----:B------:R-:W-:Y:S01]  /*5de0*/  ISETP.GT.AND P6, PT, R44, RZ, P1 ;  /* 0x000000ff2c00720c */ /* 0x000fe20000fc4270 */
[----:B------:R-:W-:Y:S01]  /*5df0*/  BSSY B1, `(.L_x_148) ;  /* 0x0000008000017945 */ /* 0x000fe20003800000 */
[----:B------:R-:W-:Y:S01]  /*5e00*/  FFMA R25, R172, R13, R25 ;  /* 0x0000000dac197223 */ /* 0x000fe20000000019 */
[----:B---3--:R-:W-:-:S04]  /*5e10*/  IADD3 R36, P3, R28, R4, RZ ;  /* 0x000000041c247210 */ /* 0x008fc80007f7e0ff */
[----:B------:R0:W-:Y:S06]  /*5e20*/  @P2 STG.E desc[UR18][R42.64], R25 ;  /* 0x000000192a002986 */ /* 0x0001ec000c101912 */
[----:B------:R-:W-:Y:S05]  /*5e30*/  @!P6 BRA `(.L_x_149) ;  /* 0x00000000000ce947 */ /* 0x000fea0003800000 */
[----:B------:R-:W-:-:S04]  /*5e40*/  IADD3 R34, P2, R26, UR8, RZ ;  /* 0x000000081a227c10 */ /* 0x000fc8000ff5e0ff */
[----:B------:R-:W-:-:S05]  /*5e50*/  IADD3.X R35, R27, UR9, RZ, P2, !PT ;  /* 0x000000091b237c10 */ /* 0x000fca00097fe4ff */
[----:B------:R3:W5:Y:S04]  /*5e60*/  LDG.E.LTC128B R45, desc[UR18][R34.64] ;  /* 0x00000012222d7981 */ /* 0x000768000c1e1920 */
.L_x_149:
[----:B------:R-:W-:Y:S05]  /*5e70*/  BSYNC B1 ;  /* 0x0000000000017941 */ /* 0x000fea0003800000 */
.L_x_148:
[----:B------:R-:W-:Y:S01]  /*5e80*/  ISETP.GT.AND P2, PT, R5, 0x79, PT ;  /* 0x000000790500780c */ /* 0x000fe20003f44270 */
[----:B0----5:R-:W-:Y:S01]  /*5e90*/  FMUL R25, R45, R12 ;  /* 0x0000000c2d197220 */ /* 0x021fe20000400000 */
[----:B------:R-:W-:Y:S01]  /*5ea0*/  IMAD.X R37, R29, 0x1, R6, P3 ;  /* 0x000000011d257824 */ /* 0x000fe200018e0606 */
[----:B---3--:R-:W-:Y:S01]  /*5eb0*/  IADD3 R34, P3, R32, R4, RZ ;  /* 0x0000000420227210 */ /* 0x008fe20007f7e0ff */
[----:B------:R-:W-:Y:S01]  /*5ec0*/  BSSY B1, `(.L_x_150) ;  /* 0x0000008000017945 */ /* 0x000fe20003800000 */
[----:B------:R-:W-:Y:S01]  /*5ed0*/  ISETP.GT.AND P5, PT, R44, RZ, P2 ;  /* 0x000000ff2c00720c */ /* 0x000fe200017a4270 */
[----:B------:R-:W-:-:S05]  /*5ee0*/  FFMA R25, R174, R13, R25 ;  /* 0x0000000dae197223 */ /* 0x000fca0000000019 */
[----:B------:R0:W-:Y:S01]  /*5ef0*/  @P6 STG.E desc[UR18][R36.64], R25 ;  /* 0x0000001924006986 */ /* 0x0001e2000c101912 */
[----:B------:R-:W-:-:S04]  /*5f00*/  IADD3 R4, P6, R30, UR8, RZ ;  /* 0x000000081e047c10 */ /* 0x000fc8000ffde0ff */
[----:B------:R-:W-:Y:S02]  /*5f10*/  IADD3.X R5, R31, UR9, RZ, P6, !PT ;  /* 0x000000091f057c10 */ /* 0x000fe4000b7fe4ff */
[----:B------:R-:W-:Y:S07]  /*5f20*/  @!P5 BRA `(.L_x_151) ;  /* 0x000000000004d947 */ /* 0x000fee0003800000 */
[----:B------:R3:W5:Y:S02]  /*5f30*/  LDG.E.LTC128B R45, desc[UR18][R4.64] ;  /* 0x00000012042d7981 */ /* 0x000764000c1e1920 */
.L_x_151:
[----:B------:R-:W-:Y:S05]  /*5f40*/  BSYNC B1 ;  /* 0x0000000000017941 */ /* 0x000fea0003800000 */
.L_x_150:
[----:B---3-5:R-:W-:Y:S01]  /*5f50*/  FMUL R5, R45, R12 ;  /* 0x0000000c2d057220 */ /* 0x028fe20000400000 */
[----:B------:R-:W-:Y:S01]  /*5f60*/  IMAD.X R35, R33, 0x1, R6, P3 ;  /* 0x0000000121237824 */ /* 0x000fe200018e0606 */
[----:B------:R-:W-:Y:S01]  /*5f70*/  ISETP.GT.AND P1, PT, R44, 0x8, P1 ;  /* 0x000000082c00780c */ /* 0x000fe20000f24270 */
[----:B------:R-:W-:Y:S01]  /*5f80*/  BSSY B1, `(.L_x_152) ;  /* 0x0000008000017945 */ /* 0x000fe20003800000 */
[----:B0-----:R-:W-:Y:S01]  /*5f90*/  FFMA R25, R176, R13, R5 ;  /* 0x0000000db0197223 */ /* 0x001fe20000000005 */
[----:B------:R-:W-:Y:S02]  /*5fa0*/  IADD3 R4, P3, R26, UR6, RZ ;  /* 0x000000061a047c10 */ /* 0x000fe4000ff7e0ff */
[----:B------:R-:W-:Y:S02]  /*5fb0*/  IADD3 R36, P6, R28, R24, RZ ;  /* 0x000000181c247210 */ /* 0x000fe40007fde0ff */
[----:B------:R0:W-:Y:S01]  /*5fc0*/  @P5 STG.E desc[UR18][R34.64], R25 ;  /* 0x0000001922005986 */ /* 0x0001e2000c101912 */
[----:B------:R-:W-:-:S05]  /*5fd0*/  IADD3.X R5, R27, UR7, RZ, P3, !PT ;  /* 0x000000071b057c10 */ /* 0x000fca0009ffe4ff */
[----:B------:R-:W-:Y:S05]  /*5fe0*/  @!P1 BRA `(.L_x_153) ;  /* 0x0000000000049947 */ /* 0x000fea0003800000 */
[----:B------:R3:W5:Y:S02]  /*5ff0*/  LDG.E.LTC128B R45, desc[UR18][R4.64] ;  /* 0x00000012042d7981 */ /* 0x000764000c1e1920 */
.L_x_153:
[----:B------:R-:W-:Y:S05]  /*6000*/  BSYNC B1 ;  /* 0x0000000000017941 */ /* 0x000fea0003800000 */
.L_x_152:
[----:B------:R-:W-:Y:S01]  /*6010*/  ISETP.GT.AND P2, PT, R44, 0x8, P2 ;  /* 0x000000082c00780c */ /* 0x000fe20001744270 */
[----:B---3-5:R-:W-:Y:S01]  /*6020*/  FMUL R5, R45, R12 ;  /* 0x0000000c2d057220 */ /* 0x028fe20000400000 */
[----:B------:R-:W-:Y:S01]  /*6030*/  IMAD.X R37, R29, 0x1, R23, P6 ;  /* 0x000000011d257824 */ /* 0x000fe200030e0617 */
[----:B------:R-:W-:Y:S02]  /*6040*/  BSSY B1, `(.L_x_154) ;  /* 0x0000007000017945 */ /* 0x000fe40003800000 */
[----:B0-----:R-:W-:-:S05]  /*6050*/  FFMA R25, R178, R13, R5 ;  /* 0x0000000db2197223 */ /* 0x001fca0000000005 */
[----:B------:R0:W-:Y:S01]  /*6060*/  @P1 STG.E desc[UR18][R36.64], R25 ;  /* 0x0000001924001986 */ /* 0x0001e2000c101912 */
[----:B------:R-:W-:-:S04]  /*6070*/  IADD3 R4, P1, R30, UR6, RZ ;  /* 0x000000061e047c10 */ /* 0x000fc8000ff3e0ff */
[----:B------:R-:W-:Y:S01]  /*6080*/  IADD3.X R5, R31, UR7, RZ, P1, !PT ;  /* 0x000000071f057c10 */ /* 0x000fe20008ffe4ff */
[----:B------:R-:W-:Y:S08]  /*6090*/  @!P2 BRA `(.L_x_155) ;  /* 0x000000000004a947 */ /* 0x000ff00003800000 */
[----:B------:R3:W5:Y:S02]  /*60a0*/  LDG.E.LTC128B R45, desc[UR18][R4.64] ;  /* 0x00000012042d7981 */ /* 0x000764000c1e1920 */
.L_x_155:
[----:B------:R-:W-:Y:S05]  /*60b0*/  BSYNC B1 ;  /* 0x0000000000017941 */ /* 0x000fea0003800000 */
.L_x_154:
[----:B------:R-:W-:Y:S05]  /*60c0*/  @!P2 BRA `(.L_x_156) ;  /* 0x000000140094a947 */ /* 0x000fea0003800000 */
[----:B------:R-:W-:Y:S01]  /*60d0*/  IADD3 R24, P1, R32, R24, RZ ;  /* 0x0000001820187210 */ /* 0x000fe20007f3e0ff */
[----:B-----5:R-:W-:-:S04]  /*60e0*/  FMUL R45, R45, R12 ;  /* 0x0000000c2d2d7220 */ /* 0x020fc80000400000 */
[----:B0-----:R-:W-:Y:S02]  /*60f0*/  IMAD.X R25, R33, 0x1, R23, P1 ;  /* 0x0000000121197824 */ /* 0x001fe400008e0617 */
[----:B------:R-:W-:-:S05]  /*6100*/  FFMA R45, R180, R13, R45 ;  /* 0x0000000db42d7223 */ /* 0x000fca000000002d */
[----:B------:R0:W-:Y:S01]  /*6110*/  STG.E desc[UR18][R24.64], R45 ;  /* 0x0000002d18007986 */ /* 0x0001e2000c101912 */
[----:B------:R-:W-:Y:S05]  /*6120*/  BRA `(.L_x_156) ;  /* 0x00000014007c7947 */ /* 0x000fea0003800000 */
.L_x_33:
[----:B------:R-:W-:Y:S01]  /*6130*/  ISETP.GT.AND P3, PT, R5, 0x1, PT ;  /* 0x000000010500780c */ /* 0x000fe20003f64270 */
[----:B------:R-:W-:Y:S01]  /*6140*/  ULDC.64 UR6, c[0x0][0x6c0] ;  /* 0x0001b00000067ab9 */ /* 0x000fe20000000a00 */
[-C--:B--2---:R-:W-:Y:S01]  /*6150*/  FMUL R93, R93, R13.reuse ;  /* 0x0000000d5d5d7220 */ /* 0x084fe20000400000 */
[----:B------:R-:W-:Y:S01]  /*6160*/  LEA R26, P6, R40, UR6, 0x2 ;  /* 0x00000006281a7c11 */ /* 0x000fe2000f8c10ff */
[-C--:B------:R-:W-:Y:S01]  /*6170*/  FMUL R23, R204, R13.reuse ;  /* 0x0000000dcc177220 */ /* 0x080fe20000400000 */
[----:B------:R-:W-:Y:S01]  /*6180*/  ISETP.GT.AND P1, PT, R44, RZ, P3 ;  /* 0x000000ff2c00720c */ /* 0x000fe20001f24270 */
[-C--:B------:R-:W-:Y:S01]  /*6190*/  FMUL R35, R202, R13.reuse ;  /* 0x0000000dca237220 */ /* 0x080fe20000400000 */
[----:B------:R-:W-:Y:S01]  /*61a0*/  LEA.HI.X R27, R40, UR7, R45, 0x2, P6 ;  /* 0x00000007281b7c11 */ /* 0x000fe2000b0f142d */
[-C--:B------:R-:W-:Y:S01]  /*61b0*/  FMUL R37, R200, R13.reuse ;  /* 0x0000000dc8257220 */ /* 0x080fe20000400000 */
[-C--:B------:R-:W-:Y:S01]  /*61c0*/  LEA R28, P6, R24, R26.reuse, 0x2 ;  /* 0x0000001a181c7211 */ /* 0x080fe200078c10ff */
[----:B------:R-:W-:Y:S01]  /*61d0*/  FMUL R39, R192, R13 ;  /* 0x0000000dc0277220 */ /* 0x000fe20000400000 */
[----:B------:R-:W-:Y:S01]  /*61e0*/  ISETP.GT.AND P2, PT, R44, 0x8, P2 ;  /* 0x000000082c00780c */ /* 0x000fe20001744270 */
[----:B------:R-:W-:Y:S01]  /*61f0*/  @P5 STG.E desc[UR18][R26.64], R93 ;  /* 0x0000005d1a005986 */ /* 0x000fe2000c101912 */
[--C-:B------:R-:W-:Y:S01]  /*6200*/  LEA.HI.X R29, R24, R27, R25.reuse, 0x2, P6 ;  /* 0x0000001b181d7211 */ /* 0x100fe200030f1419 */
[-C--:B------:R-:W-:Y:S01]  /*6210*/  FMUL R41, R190, R13.reuse ;  /* 0x0000000dbe297220 */ /* 0x080fe20000400000 */
[C---:B------:R-:W-:Y:S01]  /*6220*/  SHF.L.U64.HI R25, R24.reuse, 0x5, R25 ;  /* 0x0000000518197819 */ /* 0x040fe20000010219 */
[----:B------:R-:W-:Y:S01]  /*6230*/  IMAD.SHL.U32 R24, R24, 0x20, RZ ;  /* 0x0000002018187824 */ /* 0x000fe200078e00ff */
[----:B------:R-:W-:Y:S01]  /*6240*/  ISETP.GT.AND P3, PT, R44, 0x8, P3 ;  /* 0x000000082c00780c */ /* 0x000fe20001f64270 */
[----:B------:R0:W-:Y:S01]  /*6250*/  @P1 STG.E desc[UR18][R28.64], R23 ;  /* 0x000000171c001986 */ /* 0x0001e2000c101912 */
[C---:B------:R-:W-:Y:S01]  /*6260*/  ISETP.GT.AND P1, PT, R5.reuse, 0x8, PT ;  /* 0x000000080500780c */ /* 0x040fe20003f24270 */
[-C--:B------:R-:W-:Y:S01]  /*6270*/  FMUL R43, R188, R13.reuse ;  /* 0x0000000dbc2b7220 */ /* 0x080fe20000400000 */
[----:B------:R-:W-:Y:S01]  /*6280*/  IADD3 R30, P5, R24, R26, RZ ;  /* 0x0000001a181e7210 */ /* 0x000fe20007fbe0ff */
[----:B------:R-:W-:Y:S01]  /*6290*/  FMUL R45, R92, R13 ;  /* 0x0000000d5c2d7220 */ /* 0x000fe20000400000 */
[----:B------:R-:W-:Y:S01]  /*62a0*/  ISETP.GT.AND P6, PT, R44, RZ, P1 ;  /* 0x000000ff2c00720c */ /* 0x000fe20000fc4270 */
[----:B------:R1:W-:Y:S01]  /*62b0*/  @P2 STG.E desc[UR18][R26.64+0x20], R35 ;  /* 0x000020231a002986 */ /* 0x0003e2000c101912 */
[----:B------:R-:W-:Y:S01]  /*62c0*/  ISETP.GT.AND P2, PT, R5, 0x9, PT ;  /* 0x000000090500780c */ /* 0x000fe20003f44270 */
[----:B------:R-:W-:Y:S01]  /*62d0*/  IMAD.X R31, R25, 0x1, R27, P5 ;  /* 0x00000001191f7824 */ /* 0x000fe200028e061b */
[----:B------:R-:W-:-:S02]  /*62e0*/  IADD3 R32, P5, R24, R28, RZ ;  /* 0x0000001c18207210 */ /* 0x000fc40007fbe0ff */
[----:B------:R-:W-:Y:S01]  /*62f0*/  ISETP.GT.AND P1, PT, R44, 0x8, P1 ;  /* 0x000000082c00780c */ /* 0x000fe20000f24270 */
[-C--:B0-----:R-:W-:Y:S01]  /*6300*/  FMUL R23, R198, R13.reuse ;  /* 0x0000000dc6177220 */ /* 0x081fe20000400000 */
[----:B------:R0:W-:Y:S01]  /*6310*/  @P3 STG.E desc[UR18][R28.64+0x20], R37 ;  /* 0x000020251c003986 */ /* 0x0001e2000c101912 */
[C---:B------:R-:W-:Y:S01]  /*6320*/  ISETP.GT.AND P3, PT, R44.reuse, RZ, P2 ;  /* 0x000000ff2c00720c */ /* 0x040fe20001764270 */
[----:B------:R-:W-:Y:S01]  /*6330*/  IMAD.X R33, R25, 0x1, R29, P5 ;  /* 0x0000000119217824 */ /* 0x000fe200028e061d */
[----:B------:R-:W-:Y:S02]  /*6340*/  ISETP.GT.AND P2, PT, R44, 0x8, P2 ;  /* 0x000000082c00780c */ /* 0x000fe40001744270 */
[----:B------:R2:W-:Y:S01]  /*6350*/  @P6 STG.E desc[UR18][R30.64], R23 ;  /* 0x000000171e006986 */ /* 0x0005e2000c101912 */
[----:B------:R-:W-:Y:S01]  /*6360*/  IADD3 R6, P6, R24, 0x20, RZ ;  /* 0x0000002018067810 */ /* 0x000fe20007fde0ff */
[----:B-1----:R-:W-:-:S03]  /*6370*/  FMUL R35, R196, R13 ;  /* 0x0000000dc4237220 */ /* 0x002fc60000400000 */
[----:B------:R-:W-:Y:S01]  /*6380*/  IADD3 R26, P5, R6, R26, RZ ;  /* 0x0000001a061a7210 */ /* 0x000fe20007fbe0ff */
[----:B------:R-:W-:Y:S01]  /*6390*/  IMAD.X R4, RZ, RZ, R25, P6 ;  /* 0x000000ffff047224 */ /* 0x000fe200030e0619 */
[----:B------:R-:W-:Y:S02]  /*63a0*/  IADD3 R34, P6, R24, R30, RZ ;  /* 0x0000001e18227210 */ /* 0x000fe40007fde0ff */
[----:B------:R1:W-:Y:S01]  /*63b0*/  @P3 STG.E desc[UR18][R32.64], R35 ;  /* 0x0000002320003986 */ /* 0x0003e2000c101912 */
[----:B------:R-:W-:Y:S01]  /*63c0*/  IMAD.X R27, R4, 0x1, R27, P5 ;  /* 0x00000001041b7824 */ /* 0x000fe200028e061b */
[----:B0-----:R-:W-:Y:S01]  /*63d0*/  IADD3 R28, P5, R6, R28, RZ ;  /* 0x0000001c061c7210 */ /* 0x001fe20007fbe0ff */
[----:B--2---:R-:W-:Y:S01]  /*63e0*/  FMUL R23, R194, R13 ;  /* 0x0000000dc2177220 */ /* 0x004fe20000400000 */
[----:B------:R-:W-:-:S03]  /*63f0*/  ISETP.GT.AND P3, PT, R5, 0x10, PT ;  /* 0x000000100500780c */ /* 0x000fc60003f64270 */
[----:B------:R-:W-:Y:S01]  /*6400*/  IMAD.X R29, R4, 0x1, R29, P5 ;  /* 0x00000001041d7824 */ /* 0x000fe200028e061d */
[C---:B------:R-:W-:Y:S01]  /*6410*/  ISETP.GT.AND P5, PT, R44.reuse, RZ, P3 ;  /* 0x000000ff2c00720c */ /* 0x040fe20001fa4270 */
[----:B------:R0:W-:Y:S01]  /*6420*/  @P1 STG.E desc[UR18][R26.64], R23 ;  /* 0x000000171a001986 */ /* 0x0001e2000c101912 */
[----:B------:R-:W-:Y:S01]  /*6430*/  ISETP.GT.AND P1, PT, R5, 0x11, PT ;  /* 0x000000110500780c */ /* 0x000fe20003f24270 */
[----:B-1----:R-:W-:Y:S02]  /*6440*/  IMAD.X R35, R25, 0x1, R31, P6 ;  /* 0x0000000119237824 */ /* 0x002fe400030e061f */
[----:B------:R1:W-:Y:S01]  /*6450*/  @P2 STG.E desc[UR18][R28.64], R39 ;  /* 0x000000271c002986 */ /* 0x0003e2000c101912 */
[----:B------:R-:W-:Y:S02]  /*6460*/  ISETP.GT.AND P2, PT, R44, RZ, P1 ;  /* 0x000000ff2c00720c */ /* 0x000fe40000f44270 */
[----:B------:R-:W-:Y:S02]  /*6470*/  IADD3 R36, P6, R24, R32, RZ ;  /* 0x0000002018247210 */ /* 0x000fe40007fde0ff */
[----:B------:R-:W-:-:S02]  /*6480*/  ISETP.GT.AND P3, PT, R44, 0x8, P3 ;  /* 0x000000082c00780c */ /* 0x000fc40001f64270 */
[----:B------:R-:W-:Y:S01]  /*6490*/  ISETP.GT.AND P1, PT, R44, 0x8, P1 ;  /* 0x000000082c00780c */ /* 0x000fe20000f24270 */
[----:B------:R2:W-:Y:S01]  /*64a0*/  @P5 STG.E desc[UR18][R34.64], R41 ;  /* 0x0000002922005986 */ /* 0x0005e2000c101912 */
[----:B0-----:R-:W-:Y:S01]  /*64b0*/  IADD3 R26, P5, R6, R30, RZ ;  /* 0x0000001e061a7210 */ /* 0x001fe20007fbe0ff */
[----:B------:R-:W-:Y:S02]  /*64c0*/  IMAD.X R37, R25, 0x1, R33, P6 ;  /* 0x0000000119257824 */ /* 0x000fe400030e0621 */
[-C--:B------:R-:W-:Y:S01]  /*64d0*/  FMUL R23, R186, R13.reuse ;  /* 0x0000000dba177220 */ /* 0x080fe20000400000 */
[-C--:B-1----:R-:W-:Y:S01]  /*64e0*/  FMUL R39, R184, R13.reuse ;  /* 0x0000000db8277220 */ /* 0x082fe20000400000 */
[----:B------:R-:W-:Y:S01]  /*64f0*/  IADD3 R30, P6, R24, R34, RZ ;  /* 0x00000022181e7210 */ /* 0x000fe20007fde0ff */
[----:B------:R-:W-:Y:S01]  /*6500*/  IMAD.X R27, R4, 0x1, R31, P5 ;  /* 0x00000001041b7824 */ /* 0x000fe200028e061f */
[----:B------:R-:W-:Y:S01]  /*6510*/  IADD3 R28, P5, R6, R32, RZ ;  /* 0x00000020061c7210 */ /* 0x000fe20007fbe0ff */
[----:B------:R0:W-:Y:S01]  /*6520*/  @P2 STG.E desc[UR18][R36.64], R43 ;  /* 0x0000002b24002986 */ /* 0x0001e2000c101912 */
[----:B------:R-:W-:Y:S01]  /*6530*/  ISETP.GT.AND P2, PT, R5, 0x18, PT ;  /* 0x000000180500780c */ /* 0x000fe20003f44270 */
[----:B------:R-:W-:Y:S01]  /*6540*/  IMAD.X R31, R25, 0x1, R35, P6 ;  /* 0x00000001191f7824 */ /* 0x000fe200030e0623 */
[----:B------:R-:W-:Y:S01]  /*6550*/  IADD3 R32, P6, R24, R36, RZ ;  /* 0x0000002418207210 */ /* 0x000fe20007fde0ff */
[----:B------:R-:W-:Y:S01]  /*6560*/  IMAD.X R29, R4, 0x1, R33, P5 ;  /* 0x00000001041d7824 */ /* 0x000fe200028e0621 */
[----:B------:R-:W-:Y:S01]  /*6570*/  ISETP.GT.AND P5, PT, R44, RZ, P2 ;  /* 0x000000ff2c00720c */ /* 0x000fe200017a4270 */
[----:B------:R1:W-:Y:S01]  /*6580*/  @P3 STG.E desc[UR18][R26.64], R23 ;  /* 0x000000171a003986 */ /* 0x0003e2000c101912 */
[----:B------:R-:W-:Y:S01]  /*6590*/  ISETP.GT.AND P3, PT, R5, 0x19, PT ;  /* 0x000000190500780c */ /* 0x000fe20003f64270 */
[-C--:B--2---:R-:W-:Y:S01]  /*65a0*/  FMUL R41, R182, R13.reuse ;  /* 0x0000000db6297220 */ /* 0x084fe20000400000 */
[C---:B------:R-:W-:Y:S01]  /*65b0*/  ISETP.GT.AND P2, PT, R44.reuse, 0x8, P2 ;  /* 0x000000082c00780c */ /* 0x040fe20001744270 */
[----:B------:R2:W-:Y:S01]  /*65c0*/  @P1 STG.E desc[UR18][R28.64], R39 ;  /* 0x000000271c001986 */ /* 0x0005e2000c101912 */
[----:B------:R-:W-:Y:S01]  /*65d0*/  ISETP.GT.AND P1, PT, R44, RZ, P3 ;  /* 0x000000ff2c00720c */ /* 0x000fe20001f24270 */
[----:B0-----:R-:W-:Y:S01]  /*65e0*/  FMUL R43, R16, R13 ;  /* 0x0000000d102b7220 */ /* 0x001fe20000400000 */
[----:B------:R-:W-:Y:S01]  /*65f0*/  IMAD.X R33, R25, 0x1, R37, P6 ;  /* 0x0000000119217824 */ /* 0x000fe200030e0625 */
[----:B------:R-:W-:-:S04]  /*6600*/  ISETP.GT.AND P3, PT, R44, 0x8, P3 ;  /* 0x000000082c00780c */ /* 0x000fc80001f64270 */
[----:B------:R0:W-:Y:S01]  /*6610*/  @P5 STG.E desc[UR18][R30.64], R41 ;  /* 0x000000291e005986 */ /* 0x0001e2000c101912 */
[----:B-1----:R-:W-:Y:S01]  /*6620*/  IADD3 R26, P5, R6, R34, RZ ;  /* 0x00000022061a7210 */ /* 0x002fe20007fbe0ff */
[-C--:B------:R-:W-:Y:S01]  /*6630*/  FMUL R23, R18, R13.reuse ;  /* 0x0000000d12177220 */ /* 0x080fe20000400000 */
[----:B------:R-:W-:Y:S01]  /*6640*/  IADD3 R34, P6, R24, R30, RZ ;  /* 0x0000001e18227210 */ /* 0x000fe20007fde0ff */
[-C--:B--2---:R-:W-:Y:S02]  /*6650*/  FMUL R39, R20, R13.reuse ;  /* 0x0000000d14277220 */ /* 0x084fe40000400000 */
        /* <DEDUP_REMOVED lines=8> */
[----:B------:R-:W-:Y:S01]  /*66e0*/  @P2 STG.E desc[UR18][R26.64], R23 ;  /* 0x000000171a002986 */ /* 0x000fe2000c101912 */
[----:B------:R-:W-:Y:S01]  /*66f0*/  ISETP.GT.AND P2, PT, R5, 0x21, PT ;  /* 0x000000210500780c */ /* 0x000fe20003f44270 */
[-C--:B0-----:R-:W-:Y:S01]  /*6700*/  FMUL R41, R22, R13.reuse ;  /* 0x0000000d16297220 */ /* 0x081fe20000400000 */
[C---:B------:R-:W-:Y:S01]  /*6710*/  ISETP.GT.AND P1, PT, R44.reuse, 0x8, P1 ;  /* 0x000000082c00780c */ /* 0x040fe20000f24270 */
[----:B------:R0:W-:Y:S01]  /*6720*/  @P3 STG.E desc[UR18][R28.64], R39 ;  /* 0x000000271c003986 */ /* 0x0001e2000c101912 */
[----:B------:R-:W-:Y:S01]  /*6730*/  ISETP.GT.AND P3, PT, R44, RZ, P2 ;  /* 0x000000ff2c00720c */ /* 0x000fe20001764270 */
[----:B-1----:R-:W-:Y:S01]  /*6740*/  FMUL R43, R88, R13 ;  /* 0x0000000d582b7220 */ /* 0x002fe20000400000 */
[----:B------:R-:W-:Y:S01]  /*6750*/  IMAD.X R37, R25, 0x1, R33, P6 ;  /* 0x0000000119257824 */ /* 0x000fe200030e0621 */
[----:B------:R-:W-:-:S04]  /*6760*/  ISETP.GT.AND P2, PT, R44, 0x8, P2 ;  /* 0x000000082c00780c */ /* 0x000fc80001744270 */
[----:B------:R1:W-:Y:S01]  /*6770*/  @P5 STG.E desc[UR18][R34.64], R41 ;  /* 0x0000002922005986 */ /* 0x0003e2000c101912 */
[----:B------:R-:W-:Y:S01]  /*6780*/  IADD3 R22, P5, R6, R30, RZ ;  /* 0x0000001e06167210 */ /* 0x000fe20007fbe0ff */
[----:B0-----:R-:W-:Y:S01]  /*6790*/  FMUL R39, R90, R13 ;  /* 0x0000000d5a277220 */ /* 0x001fe20000400000 */
[----:B------:R-:W-:-:S03]  /*67a0*/  IADD3 R28, P6, R24, R34, RZ ;  /* 0x00000022181c7210 */ /* 0x000fc60007fde0ff */
        /* <DEDUP_REMOVED lines=10> */
[-C--:B------:R-:W-:Y:S01]  /*6850*/  FMUL R33, R94, R13.reuse ;  /* 0x0000000d5e217220 */ /* 0x080fe20000400000 */
[-C--:B-1----:R-:W-:Y:S01]  /*6860*/  FMUL R41, R96, R13.reuse ;  /* 0x0000000d60297220 */ /* 0x082fe20000400000 */
[----:B------:R1:W-:Y:S01]  /*6870*/  @P2 STG.E desc[UR18][R26.64], R45 ;  /* 0x0000002d1a002986 */ /* 0x0003e2000c101912 */
[C---:B------:R-:W-:Y:S01]  /*6880*/  ISETP.GT.AND P2, PT, R44.reuse, RZ, P1 ;  /* 0x000000ff2c00720c */ /* 0x040fe20000f44270 */
[----:B------:R-:W-:Y:S01]  /*6890*/  IMAD.X R31, R25, 0x1, R37, P6 ;  /* 0x00000001191f7824 */ /* 0x000fe200030e0625 */
[----:B------:R-:W-:Y:S01]  /*68a0*/  ISETP.GT.AND P3, PT, R44, 0x8, P3 ;  /* 0x000000082c00780c */ /* 0x000fe20001f64270 */
[----:B0-----:R-:W-:Y:S01]  /*68b0*/  FMUL R43, R100, R13 ;  /* 0x0000000d642b7220 */ /* 0x001fe20000400000 */
[----:B------:R-:W-:-:S02]  /*68c0*/  ISETP.GT.AND P1, PT, R44, 0x8, P1 ;  /* 0x000000082c00780c */ /* 0x000fc40000f24270 */
[----:B------:R-:W-:Y:S01]  /*68d0*/  IADD3 R32, P6, R24, R28, RZ ;  /* 0x0000001c18207210 */ /* 0x000fe20007fde0ff */
[----:B------:R0:W-:Y:S01]  /*68e0*/  @P5 STG.E desc[UR18][R28.64], R33 ;  /* 0x000000211c005986 */ /* 0x0001e2000c101912 */
[----:B--2---:R-:W-:Y:S01]  /*68f0*/  IADD3 R22, P5, R6, R34, RZ ;  /* 0x0000002206167210 */ /* 0x004fe20007fbe0ff */
[----:B------:R-:W-:-:S04]  /*6900*/  FMUL R39, R98, R13 ;  /* 0x0000000d62277220 */ /* 0x000fc80000400000 */
[----:B------:R-:W-:Y:S01]  /*6910*/  IMAD.X R23, R4, 0x1, R35, P5 ;  /* 0x0000000104177824 */ /* 0x000fe200028e0623 */
[----:B-1----:R-:W-:Y:S01]  /*6920*/  IADD3 R26, P5, R6, R36, RZ ;  /* 0x00000024061a7210 */ /* 0x002fe20007fbe0ff */
[----:B------:R1:W-:Y:S01]  /*6930*/  @P2 STG.E desc[UR18][R30.64], R41 ;  /* 0x000000291e002986 */ /* 0x0003e2000c101912 */
[----:B------:R-:W-:-:S03]  /*6940*/  ISETP.GT.AND P2, PT, R5, 0x30, PT ;  /* 0x000000300500780c */ /* 0x000fc60003f44270 */
[----:B------:R-:W-:Y:S01]  /*6950*/  IMAD.X R27, R4, 0x1, R37, P5 ;  /* 0x00000001041b7824 */ /* 0x000fe200028e0625 */
[----:B------:R-:W-:Y:S01]  /*6960*/  ISETP.GT.AND P5, PT, R44, RZ, P2 ;  /* 0x000000ff2c00720c */ /* 0x000fe200017a4270 */
[----:B------:R2:W-:Y:S01]  /*6970*/  @P3 STG.E desc[UR18][R22.64], R39 ;  /* 0x0000002716003986 */ /* 0x0005e2000c101912 */
[----:B------:R-:W-:Y:S01]  /*6980*/  ISETP.GT.AND P3, PT, R5, 0x31, PT ;  /* 0x000000310500780c */ /* 0x000fe20003f64270 */
[----:B0-----:R-:W-:Y:S02]  /*6990*/  IMAD.X R33, R25, 0x1, R29, P6 ;  /* 0x0000000119217824 */ /* 0x001fe400030e061d */
[-C--:B------:R-:W-:Y:S01]  /*69a0*/  FMUL R37, R102, R13.reuse ;  /* 0x0000000d66257220 */ /* 0x080fe20000400000 */
[----:B------:R0:W-:Y:S01]  /*69b0*/  @P1 STG.E desc[UR18][R26.64], R43 ;  /* 0x0000002b1a001986 */ /* 0x0001e2000c101912 */
[----:B------:R-:W-:Y:S01]  /*69c0*/  ISETP.GT.AND P1, PT, R44, RZ, P3 ;  /* 0x000000ff2c00720c */ /* 0x000fe20001f24270 */
[----:B-1----:R-:W-:Y:S01]  /*69d0*/  FMUL R41, R104, R13 ;  /* 0x0000000d68297220 */ /* 0x002fe20000400000 */
[----:B------:R-:W-:-:S02]  /*69e0*/  IADD3 R34, P6, R24, R30, RZ ;  /* 0x0000001e18227210 */ /* 0x000fc40007fde0ff */
[C---:B------:R-:W-:Y:S02]  /*69f0*/  ISETP.GT.AND P2, PT, R44.reuse, 0x8, P2 ;  /* 0x000000082c00780c */ /* 0x040fe40001744270 */
[----:B------:R-:W-:Y:S01]  /*6a00*/  ISETP.GT.AND P3, PT, R44, 0x8, P3 ;  /* 0x000000082c00780c */ /* 0x000fe20001f64270 */
[----:B------:R1:W-:Y:S01]  /*6a10*/  @P5 STG.E desc[UR18][R32.64], R37 ;  /* 0x0000002520005986 */ /* 0x0003e2000c101912 */
[----:B--2---:R-:W-:Y:S01]  /*6a20*/  IADD3 R22, P5, R6, R28, RZ ;  /* 0x0000001c06167210 */ /* 0x004fe20007fbe0ff */
[----:B------:R-:W-:Y:S02]  /*6a30*/  IMAD.X R35, R25, 0x1, R31, P6 ;  /* 0x0000000119237824 */ /* 0x000fe400030e061f */
[-C--:B------:R-:W-:Y:S01]  /*6a40*/  FMUL R39, R106, R13.reuse ;  /* 0x0000000d6a277220 */ /* 0x080fe20000400000 */
[-C--:B0-----:R-:W-:Y:S01]  /*6a50*/  FMUL R43, R108, R13.reuse ;  /* 0x0000000d6c2b7220 */ /* 0x081fe20000400000 */
        /* <DEDUP_REMOVED lines=11> */
[-C--:B-1----:R-:W-:Y:S01]  /*6b10*/  FMUL R37, R110, R13.reuse ;  /* 0x0000000d6e257220 */ /* 0x082fe20000400000 */
[C---:B------:R-:W-:Y:S01]  /*6b20*/  ISETP.GT.AND P1, PT, R44.reuse, 0x8, P1 ;  /* 0x000000082c00780c */ /* 0x040fe20000f24270 */
[----:B------:R1:W-:Y:S01]  /*6b30*/  @P3 STG.E desc[UR18][R26.64], R43 ;  /* 0x0000002b1a003986 */ /* 0x0003e2000c101912 */
[----:B------:R-:W-:Y:S01]  /*6b40*/  ISETP.GT.AND P3, PT, R44, RZ, P2 ;  /* 0x000000ff2c00720c */ /* 0x000fe20001764270 */
[----:B0-----:R-:W-:Y:S01]  /*6b50*/  FMUL R41, R112, R13 ;  /* 0x0000000d70297220 */ /* 0x001fe20000400000 */
[----:B------:R-:W-:Y:S01]  /*6b60*/  IMAD.X R31, R25, 0x1, R35, P6 ;  /* 0x00000001191f7824 */ /* 0x000fe200030e0623 */
[----:B------:R-:W-:-:S04]  /*6b70*/  ISETP.GT.AND P2, PT, R44, 0x8, P2 ;  /* 0x000000082c00780c */ /* 0x000fc80001744270 */
[----:B------:R0:W-:Y:S01]  /*6b80*/  @P5 STG.E desc[UR18][R28.64], R37 ;  /* 0x000000251c005986 */ /* 0x0001e2000c101912 */
[----:B--2---:R-:W-:Y:S01]  /*6b90*/  IADD3 R22, P5, R6, R32, RZ ;  /* 0x0000002006167210 */ /* 0x004fe20007fbe0ff */
[-C--:B------:R-:W-:Y:S01]  /*6ba0*/  FMUL R39, R114, R13.reuse ;  /* 0x0000000d72277220 */ /* 0x080fe20000400000 */
[----:B------:R-:W-:Y:S01]  /*6bb0*/  IADD3 R32, P6, R24, R28, RZ ;  /* 0x0000001c18207210 */ /* 0x000fe20007fde0ff */
[-C--:B-1----:R-:W-:Y:S02]  /*6bc0*/  FMUL R43, R116, R13.reuse ;  /* 0x0000000d742b7220 */ /* 0x082fe40000400000 */
        /* <DEDUP_REMOVED lines=18> */
[----:B--2---:R-:W-:Y:S01]  /*6cf0*/  IADD3 R22, P5, R6, R28, RZ ;  /* 0x0000001c06167210 */ /* 0x004fe20007fbe0ff */
[-C--:B------:R-:W-:Y:S01]  /*6d00*/  FMUL R39, R122, R13.reuse ;  /* 0x0000000d7a277220 */ /* 0x080fe20000400000 */
[----:B------:R-:W-:Y:S01]  /*6d10*/  IADD3 R28, P6, R24, R32, RZ ;  /* 0x00000020181c7210 */ /* 0x000fe20007fde0ff */
[-C--:B0-----:R-:W-:Y:S02]  /*6d20*/  FMUL R43, R124, R13.reuse ;  /* 0x0000000d7c2b7220 */ /* 0x081fe40000400000 */
        /* <DEDUP_REMOVED lines=125> */
[----:B------:R-:W-:-:S05]  /*7500*/  IMAD.X R35, R25, 0x1, R31, P6 ;  /* 0x0000000119237824 */ /* 0x000fca00030e061f */
[----:B------:R1:W-:Y:S01]  /*7510*/  @P5 STG.E desc[UR18][R32.64], R37 ;  /* 0x0000002520005986 */ /* 0x0003e2000c101912 */
[----:B------:R-:W-:Y:S01]  /*7520*/  ISETP.GT.AND P5, PT, R44, 0x8, P1 ;  /* 0x000000082c00780c */ /* 0x000fe20000fa4270 */
[-C--:B--2---:R-:W-:Y:S01]  /*7530*/  FMUL R39, R170, R13.reuse ;  /* 0x0000000daa277220 */ /* 0x084fe20000400000 */
[----:B------:R-:W-:Y:S01]  /*7540*/  IADD3 R22, P1, R6, R28, RZ ;  /* 0x0000001c06167210 */ /* 0x000fe20007f3e0ff */
[----:B0-----:R-:W-:Y:S01]  /*7550*/  FMUL R43, R172, R13 ;  /* 0x0000000dac2b7220 */ /* 0x001fe20000400000 */
[----:B------:R-:W-:Y:S01]  /*7560*/  IADD3 R28, P6, R24, R32, RZ ;  /* 0x00000020181c7210 */ /* 0x000fe20007fde0ff */
[----:B------:R-:W-:Y:S01]  /*7570*/  @P2 STG.E desc[UR18][R34.64], R41 ;  /* 0x0000002922002986 */ /* 0x000fe2000c101912 */
[----:B------:R-:W-:Y:S01]  /*7580*/  IADD3 R26, P2, R6, R30, RZ ;  /* 0x0000001e061a7210 */ /* 0x000fe20007f5e0ff */
[----:B------:R-:W-:Y:S01]  /*7590*/  IMAD.X R23, R4, 0x1, R29, P1 ;  /* 0x0000000104177824 */ /* 0x000fe200008e061d */
[----:B------:R-:W-:Y:S01]  /*75a0*/  ISETP.GT.AND P1, PT, R5, 0x78, PT ;  /* 0x000000780500780c */ /* 0x000fe20003f24270 */
[----:B------:R-:W-:Y:S01]  /*75b0*/  IMAD.X R29, R25, 0x1, R33, P6 ;  /* 0x00000001191d7824 */ /* 0x000fe200030e0621 */
[----:B------:R-:W-:Y:S01]  /*75c0*/  IADD3 R24, P6, R24, R34, RZ ;  /* 0x0000002218187210 */ /* 0x000fe20007fde0ff */
[----:B------:R-:W-:Y:S01]  /*75d0*/  IMAD.X R27, R4, 0x1, R31, P2 ;  /* 0x00000001041b7824 */ /* 0x000fe200010e061f */
[----:B------:R0:W-:Y:S01]  /*75e0*/  @P3 STG.E desc[UR18][R22.64], R39 ;  /* 0x0000002716003986 */ /* 0x0001e2000c101912 */
[----:B------:R-:W-:-:S02]  /*75f0*/  IADD3 R30, P3, R6, R32, RZ ;  /* 0x00000020061e7210 */ /* 0x000fc40007f7e0ff */
[----:B------:R-:W-:Y:S01]  /*7600*/  ISETP.GT.AND P2, PT, R5, 0x79, PT ;  /* 0x000000790500780c */ /* 0x000fe20003f44270 */
[----:B------:R2:W-:Y:S01]  /*7610*/  @P5 STG.E desc[UR18][R26.64], R43 ;  /* 0x0000002b1a005986 */ /* 0x0005e2000c101912 */
[----:B------:R-:W-:Y:S01]  /*7620*/  ISETP.GT.AND P5, PT, R44, RZ, P1 ;  /* 0x000000ff2c00720c */ /* 0x000fe20000fa4270 */
[----:B------:R-:W-:Y:S01]  /*7630*/  IMAD.X R31, R4, 0x1, R33, P3 ;  /* 0x00000001041f7824 */ /* 0x000fe200018e0621 */
[C---:B------:R-:W-:Y:S01]  /*7640*/  ISETP.GT.AND P3, PT, R44.reuse, RZ, P2 ;  /* 0x000000ff2c00720c */ /* 0x040fe20001764270 */
[----:B------:R-:W-:Y:S01]  /*7650*/  IMAD.X R25, R25, 0x1, R35, P6 ;  /* 0x0000000119197824 */ /* 0x000fe200030e0623 */
[----:B------:R-:W-:Y:S01]  /*7660*/  ISETP.GT.AND P1, PT, R44, 0x8, P1 ;  /* 0x000000082c00780c */ /* 0x000fe20000f24270 */
[-C--:B------:R-:W-:Y:S01]  /*7670*/  FMUL R5, R174, R13.reuse ;  /* 0x0000000dae057220 */ /* 0x080fe20000400000 */
[----:B------:R-:W-:Y:S01]  /*7680*/  ISETP.GT.AND P2, PT, R44, 0x8, P2 ;  /* 0x000000082c00780c */ /* 0x000fe20001744270 */
[-C--:B-1----:R-:W-:Y:S01]  /*7690*/  FMUL R33, R178, R13.reuse ;  /* 0x0000000db2217220 */ /* 0x082fe20000400000 */
[----:B0-----:R-:W-:Y:S01]  /*76a0*/  IADD3 R22, P6, R6, R34, RZ ;  /* 0x0000002206167210 */ /* 0x001fe20007fde0ff */
[----:B--2---:R-:W-:-:S04]  /*76b0*/  FMUL R27, R176, R13 ;  /* 0x0000000db01b7220 */ /* 0x004fc80000400000 */
[----:B------:R-:W-:Y:S02]  /*76c0*/  IMAD.X R23, R4, 0x1, R35, P6 ;  /* 0x0000000104177824 */ /* 0x000fe400030e0623 */
[----:B------:R-:W-:Y:S01]  /*76d0*/  FMUL R35, R180, R13 ;  /* 0x0000000db4237220 */ /* 0x000fe20000400000 */
[----:B------:R0:W-:Y:S04]  /*76e0*/  @P5 STG.E desc[UR18][R28.64], R5 ;  /* 0x000000051c005986 */ /* 0x0001e8000c101912 */
[----:B------:R0:W-:Y:S04]  /*76f0*/  @P3 STG.E desc[UR18][R24.64], R27 ;  /* 0x0000001b18003986 */ /* 0x0001e8000c101912 */
[----:B------:R0:W-:Y:S04]  /*7700*/  @P1 STG.E desc[UR18][R30.64], R33 ;  /* 0x000000211e001986 */ /* 0x0001e8000c101912 */
[----:B------:R0:W-:Y:S02]  /*7710*/  @P2 STG.E desc[UR18][R22.64], R35 ;  /* 0x0000002316002986 */ /* 0x0001e4000c101912 */
.L_x_156:
[----:B------:R-:W-:Y:S05]  /*7720*/  BSYNC B0 ;  /* 0x0000000000007941 */ /* 0x000fea0003800000 */
.L_x_32:
[C---:B------:R-:W-:Y:S01]  /*7730*/  LEA R2, P1, R8.reuse, R2, 0x1 ;  /* 0x0000000208027211 */ /* 0x040fe200078208ff */
[----:B------:R-:W-:Y:S01]  /*7740*/  ULDC.64 UR6, c[0x0][0x750] ;  /* 0x0001d40000067ab9 */ /* 0x000fe20000000a00 */
[----:B---3--:R-:W-:Y:S01]  /*7750*/  IMAD.U32 R4, RZ, RZ, UR15 ;  /* 0x0000000fff047e24 */ /* 0x008fe2000f8e00ff */
[----:B------:R-:W-:Y:S01]  /*7760*/  PRMT R16, RZ, 0x7610, R16 ;  /* 0x00007610ff107816 */ /* 0x000fe20000000010 */
[----:B------:R-:W-:Y:S01]  /*7770*/  IMAD.MOV.U32 R6, RZ, RZ, -0x1 ;  /* 0xffffffffff067424 */ /* 0x000fe200078e00ff */
[----:B------:R-:W-:Y:S01]  /*7780*/  LEA.HI.X R3, R8, R3, R0, 0x1, P1 ;  /* 0x0000000308037211 */ /* 0x000fe200008f0c00 */
[----:B------:R3:W-:Y:S01]  /*7790*/  SYNCS.ARRIVE.TRANS64.A1T0 RZ, [R4+UR20], RZ ;  /* 0x000000ff04ff79a7 */ /* 0x0007e20008100014 */
[----:B------:R-:W-:Y:S01]  /*77a0*/  ISETP.GE.U32.AND P1, PT, R2, UR6, PT ;  /* 0x0000000602007c0c */ /* 0x000fe2000bf26070 */
[----:B0-----:R-:W-:-:S03]  /*77b0*/  IMAD.MOV.U32 R5, RZ, RZ, -0x1 ;  /* 0xffffffffff057424 */ /* 0x001fc600078e00ff */
[----:B------:R-:W-:Y:S01]  /*77c0*/  ISETP.GE.U32.AND.EX P1, PT, R3, UR7, PT, P1 ;  /* 0x0000000703007c0c */ /* 0x000fe2000bf26110 */
[----:B---3--:R-:W-:-:S12]  /*77d0*/  IMAD.MOV.U32 R4, RZ, RZ, -0x1 ;  /* 0xffffffffff047424 */ /* 0x008fd800078e00ff */
[----:B------:R-:W-:Y:S05]  /*77e0*/  @P1 BRA `(.L_x_157) ;  /* 0x0000000400601947 */ /* 0x000fea0003800000 */
[----:B------:R-:W0:Y:S01]  /*77f0*/  S2R R16, SR_CTAID.X ;  /* 0x0000000000107919 */ /* 0x000e220000002500 */
[----:B----4-:R-:W3:Y:S01]  /*7800*/  LDC.64 R26, c[0x0][0x728] ;  /* 0x0001ca00ff1a7b82 */ /* 0x010ee20000000a00 */
[----:B------:R-:W-:Y:S01]  /*7810*/  ULDC UR6, c[0x0][0x150] ;  /* 0x0000540000067ab9 */ /* 0x000fe20000000800 */
[----:B------:R-:W-:Y:S01]  /*7820*/  IMAD.MOV.U32 R24, RZ, RZ, R2 ;  /* 0x000000ffff187224 */ /* 0x000fe200078e0002 */
[----:B------:R-:W4:Y:S01]  /*7830*/  S2R R32, SR_CTAID.Y ;  /* 0x0000000000207919 */ /* 0x000f220000002600 */
[----:B------:R-:W-:-:S04]  /*7840*/  IMAD.MOV.U32 R25, RZ, RZ, R3 ;  /* 0x000000ffff197224 */ /* 0x000fc800078e0003 */
[----:B------:R-:W2:Y:S08]  /*7850*/  LDC R33, c[0x0][0x144] ;  /* 0x00005100ff217b82 */ /* 0x000eb00000000800 */
[----:B------:R-:W2:Y:S08]  /*7860*/  LDC R6, c[0x0][0x730] ;  /* 0x0001cc00ff067b82 */ /* 0x000eb00000000800 */
[----:B-1----:R-:W1:Y:S01]  /*7870*/  LDC.64 R30, c[0x0][0x720] ;  /* 0x0001c800ff1e7b82 */ /* 0x002e620000000a00 */
[----:B---3--:R-:W-:-:S04]  /*7880*/  ISETP.NE.U32.AND P1, PT, R26, RZ, PT ;  /* 0x000000ff1a00720c */ /* 0x008fc80003f25070 */
[----:B------:R-:W-:Y:S02]  /*7890*/  ISETP.NE.AND.EX P1, PT, R27, RZ, PT, P1 ;  /* 0x000000ff1b00720c */ /* 0x000fe40003f25310 */
[----:B0-----:R-:W-:-:S05]  /*78a0*/  I2FP.F32.U32 R4, R16 ;  /* 0x0000001000047245 */ /* 0x001fca0000201000 */
[----:B------:R-:W-:-:S04]  /*78b0*/  FMUL R4, R4, UR6 ;  /* 0x0000000604047c20 */ /* 0x000fc80008400000 */
[----:B------:R0:W3:Y:S02]  /*78c0*/  F2I.U32.TRUNC.NTZ R28, R4 ;  /* 0x00000004001c7305 */ /* 0x0000e4000020f000 */
[----:B--2-4-:R-:W-:Y:S05]  /*78d0*/  @!P1 BRA `(.L_x_158) ;  /* 0x0000000000289947 */ /* 0x014fea0003800000 */
[----:B------:R-:W2:Y:S02]  /*78e0*/  LDC R5, c[0x0][0x734] ;  /* 0x0001cd00ff057b82 */ /* 0x000ea40000000800 */
[----:B--2---:R-:W-:-:S05]  /*78f0*/  IADD3 R25, P1, R2, R5, RZ ;  /* 0x0000000502197210 */ /* 0x004fca0007f3e0ff */
[----:B------:R-:W-:-:S04]  /*7900*/  IMAD.X R29, RZ, RZ, R3, P1 ;  /* 0x000000ffff1d7224 */ /* 0x000fc800008e0603 */
[----:B0-----:R-:W-:-:S04]  /*7910*/  IMAD.WIDE.U32 R4, R29, R26, RZ ;  /* 0x0000001a1d047225 */ /* 0x001fc800078e00ff */
[----:B------:R-:W-:-:S04]  /*7920*/  IMAD.WIDE.U32 R22, P1, R25, R27, R4 ;  /* 0x0000001b19167225 */ /* 0x000fc80007820004 */
[----:B------:R-:W-:-:S04]  /*7930*/  IMAD.WIDE.U32 R4, R25, R26, RZ ;  /* 0x0000001a19047225 */ /* 0x000fc800078e00ff */
[----:B------:R-:W-:Y:S01]  /*7940*/  IMAD.X R25, RZ, RZ, RZ, P1 ;  /* 0x000000ffff197224 */ /* 0x000fe200008e06ff */
[----:B------:R-:W-:Y:S01]  /*7950*/  IADD3 RZ, P1, R5, R22, RZ ;  /* 0x0000001605ff7210 */ /* 0x000fe20007f3e0ff */
[----:B------:R-:W-:-:S04]  /*7960*/  IMAD.MOV.U32 R24, RZ, RZ, R23 ;  /* 0x000000ffff187224 */ /* 0x000fc800078e0017 */
[----:B------:R-:W-:-:S08]  /*7970*/  IMAD.WIDE.U32.X R24, R29, R27, R24, P1 ;  /* 0x0000001b1d187225 */ /* 0x000fd000008e0418 */
.L_x_158:
[----:B------:R-:W2:Y:S01]  /*7980*/  LDC.64 R36, c[0x0][0x740] ;  /* 0x0001d000ff247b82 */ /* 0x000ea20000000a00 */
[-CC-:B------:R-:W-:Y:S01]  /*7990*/  SHF.R.U64 R18, R24, R6.reuse, R25.reuse ;  /* 0x0000000618127219 */ /* 0x180fe20000001219 */
[----:B---3--:R-:W-:Y:S01]  /*79a0*/  IMAD.MOV R28, RZ, RZ, -R28 ;  /* 0x000000ffff1c7224 */ /* 0x008fe200078e0a1c */
[----:B0-----:R-:W-:Y:S01]  /*79b0*/  SHF.R.U32.HI R4, RZ, R6, R25 ;  /* 0x00000006ff047219 */ /* 0x001fe20000011619 */
[----:B------:R-:W-:Y:S01]  /*79c0*/  ULDC UR6, c[0x0][0x154] ;  /* 0x0000550000067ab9 */ /* 0x000fe20000000800 */
[----:B------:R-:W-:Y:S01]  /*79d0*/  IADD3 R23, P1, RZ, -R18, RZ ;  /* 0x80000012ff177210 */ /* 0x000fe20007f3e0ff */
[----:B------:R-:W-:Y:S02]  /*79e0*/  IMAD R33, R33, R28, R16 ;  /* 0x0000001c21217224 */ /* 0x000fe400078e0210 */
[----:B------:R-:W0:Y:S01]  /*79f0*/  LDC R20, c[0x0][0x718] ;  /* 0x0001c600ff147b82 */ /* 0x000e220000000800 */
[----:B------:R-:W-:Y:S02]  /*7a00*/  IMAD.MOV.U32 R25, RZ, RZ, 0x1 ;  /* 0x00000001ff197424 */ /* 0x000fe400078e00ff */
[----:B------:R-:W-:-:S04]  /*7a10*/  IMAD.X R5, RZ, RZ, ~R4, P1 ;  /* 0x000000ffff057224 */ /* 0x000fc800008e0e04 */
[-C--:B-1----:R-:W-:Y:S01]  /*7a20*/  IMAD R6, R5, R30.reuse, RZ ;  /* 0x0000001e05067224 */ /* 0x082fe200078e02ff */
[----:B------:R-:W1:Y:S01]  /*7a30*/  LDC R24, c[0x0][0x708] ;  /* 0x0001c200ff187b82 */ /* 0x000e620000000800 */
[----:B------:R-:W-:-:S04]  /*7a40*/  IMAD.WIDE.U32 R4, R23, R30, R2 ;  /* 0x0000001e17047225 */ /* 0x000fc800078e0002 */
[----:B------:R-:W-:Y:S01]  /*7a50*/  IMAD R23, R23, R31, R6 ;  /* 0x0000001f17177224 */ /* 0x000fe200078e0206 */
[----:B------:R-:W-:Y:S02]  /*7a60*/  I2FP.F32.U32 R6, R32 ;  /* 0x0000002000067245 */ /* 0x000fe40000201000 */
[----:B------:R-:W3:Y:S01]  /*7a70*/  LDC R34, c[0x0][0x758] ;  /* 0x0001d600ff227b82 */ /* 0x000ee20000000800 */
[----:B------:R-:W-:Y:S01]  /*7a80*/  IMAD.IADD R5, R5, 0x1, R23 ;  /* 0x0000000105057824 */ /* 0x000fe200078e0217 */
[----:B--2---:R-:W-:Y:S01]  /*7a90*/  ISETP.NE.U32.AND P1, PT, R36, RZ, PT ;  /* 0x000000ff2400720c */ /* 0x004fe20003f25070 */
[----:B------:R-:W-:Y:S01]  /*7aa0*/  FMUL R22, R6, UR6 ;  /* 0x0000000606167c20 */ /* 0x000fe20008400000 */
[----:B------:R-:W-:Y:S02]  /*7ab0*/  IMAD.MOV.U32 R23, RZ, RZ, -0x1 ;  /* 0xffffffffff177424 */ /* 0x000fe400078e00ff */
[----:B------:R-:W-:Y:S01]  /*7ac0*/  ISETP.NE.AND.EX P1, PT, R37, RZ, PT, P1 ;  /* 0x000000ff2500720c */ /* 0x000fe20003f25310 */
[----:B------:R2:W4:Y:S01]  /*7ad0*/  F2I.U32.TRUNC.NTZ R26, R22 ;  /* 0x00000016001a7305 */ /* 0x000522000020f000 */
[----:B------:R-:W2:Y:S01]  /*7ae0*/  LDC R29, c[0x0][0x148] ;  /* 0x00005200ff1d7b82 */ /* 0x000ea20000000800 */
[----:B0-----:R-:W-:-:S02]  /*7af0*/  SHF.R.U64 R16, R4, R20, R5 ;  /* 0x0000001404107219 */ /* 0x001fc40000001205 */
[----:B------:R-:W-:-:S05]  /*7b00*/  SHF.R.U32.HI R5, RZ, R20, R5 ;  /* 0x00000014ff057219 */ /* 0x000fca0000011605 */
[----:B------:R-:W0:Y:S01]  /*7b10*/  LDC R28, c[0x0][0x700] ;  /* 0x0001c000ff1c7b82 */ /* 0x000e220000000800 */
[-CC-:B-1----:R-:W-:Y:S02]  /*7b20*/  SHF.R.U64 R6, R16, R24.reuse, R5.reuse ;  /* 0x0000001810067219 */ /* 0x182fe40000001205 */
[----:B------:R-:W-:-:S05]  /*7b30*/  SHF.R.U32.HI R5, RZ, R24, R5 ;  /* 0x00000018ff057219 */ /* 0x000fca0000011605 */
[----:B------:R-:W1:Y:S01]  /*7b40*/  LDC R30, c[0x0][0x748] ;  /* 0x0001d200ff1e7b82 */ /* 0x000e620000000800 */
[-CC-:B---3--:R-:W-:Y:S02]  /*7b50*/  SHF.R.U64 R20, R6, R34.reuse, R5.reuse ;  /* 0x0000002206147219 */ /* 0x188fe40000001205 */
[-C--:B------:R-:W-:Y:S02]  /*7b60*/  SHF.L.U32 R23, R23, R34.reuse, RZ ;  /* 0x0000002217177219 */ /* 0x080fe400000006ff */
[-C--:B------:R-:W-:Y:S01]  /*7b70*/  SHF.R.U32.HI R5, RZ, R34.reuse, R5 ;  /* 0x00000022ff057219 */ /* 0x080fe20000011605 */
[----:B------:R-:W-:Y:S01]  /*7b80*/  IMAD.MOV.U32 R4, RZ, RZ, R20 ;  /* 0x000000ffff047224 */ /* 0x000fe200078e0014 */
[----:B------:R-:W-:Y:S01]  /*7b90*/  SHF.L.U32 R34, R25, R34, RZ ;  /* 0x0000002219227219 */ /* 0x000fe200000006ff */
[----:B------:R-:W3:Y:S01]  /*7ba0*/  LDC R35, c[0x0][0x738] ;  /* 0x0001ce00ff237b82 */ /* 0x000ee20000000800 */
[----:B------:R-:W-:-:S07]  /*7bb0*/  LOP3.LUT R31, RZ, R23, RZ, 0x33, !PT ;  /* 0x00000017ff1f7212 */ /* 0x000fce00078e33ff */
[----:B------:R-:W0:Y:S01]  /*7bc0*/  LDC R38, c[0x0][0x710] ;  /* 0x0001c400ff267b82 */ /* 0x000e220000000800 */
[----:B----4-:R-:W-:Y:S05]  /*7bd0*/  @!P1 BRA `(.L_x_159) ;  /* 0x0000000000289947 */ /* 0x010fea0003800000 */
[----:B------:R-:W4:Y:S02]  /*7be0*/  LDC R25, c[0x0][0x74c] ;  /* 0x0001d300ff197b82 */ /* 0x000f240000000800 */
[----:B----4-:R-:W-:-:S05]  /*7bf0*/  IADD3 R25, P1, R20, R25, RZ ;  /* 0x0000001914197210 */ /* 0x010fca0007f3e0ff */
[----:B------:R-:W-:-:S04]  /*7c00*/  IMAD.X R27, RZ, RZ, R5, P1 ;  /* 0x000000ffff1b7224 */ /* 0x000fc800008e0605 */
[----:B------:R-:W-:-:S04]  /*7c10*/  IMAD.WIDE.U32 R4, R27, R36, RZ ;  /* 0x000000241b047225 */ /* 0x000fc800078e00ff */
[----:B--2---:R-:W-:-:S04]  /*7c20*/  IMAD.WIDE.U32 R22, P1, R25, R37, R4 ;  /* 0x0000002519167225 */ /* 0x004fc80007820004 */
[----:B------:R-:W-:-:S04]  /*7c30*/  IMAD.WIDE.U32 R4, R25, R36, RZ ;  /* 0x0000002419047225 */ /* 0x000fc800078e00ff */
[----:B------:R-:W-:Y:S01]  /*7c40*/  IMAD.X R25, RZ, RZ, RZ, P1 ;  /* 0x000000ffff197224 */ /* 0x000fe200008e06ff */
[----:B------:R-:W-:Y:S01]  /*7c50*/  IADD3 RZ, P1, R5, R22, RZ ;  /* 0x0000001605ff7210 */ /* 0x000fe20007f3e0ff */
[----:B------:R-:W-:-:S04]  /*7c60*/  IMAD.MOV.U32 R24, RZ, RZ, R23 ;  /* 0x000000ffff187224 */ /* 0x000fc800078e0017 */
[----:B------:R-:W-:-:S08]  /*7c70*/  IMAD.WIDE.U32.X R4, R27, R37, R24, P1 ;  /* 0x000000251b047225 */ /* 0x000fd000008e0418 */
.L_x_159:
[----:B-1----:R-:W-:Y:S01]  /*7c80*/  SHF.R.U64 R4, R4, R30, R5 ;  /* 0x0000001e04047219 */ /* 0x002fe20000001205 */
[----:B0-----:R-:W-:Y:S01]  /*7c90*/  VIADD R25, R28, 0xffffffff ;  /* 0xffffffff1c197836 */ /* 0x001fe20000000000 */
[----:B------:R-:W-:Y:S01]  /*7ca0*/  LOP3.LUT R23, R6, R31, RZ, 0xc0, !PT ;  /* 0x0000001f06177212 */ /* 0x000fe200078ec0ff */
[----:B------:R-:W-:Y:S02]  /*7cb0*/  IMAD.MOV R26, RZ, RZ, -R26 ;  /* 0x000000ffff1a7224 */ /* 0x000fe400078e0a1a */
[----:B------:R-:W-:Y:S02]  /*7cc0*/  IMAD.MOV R5, RZ, RZ, -R4 ;  /* 0x000000ffff057224 */ /* 0x000fe400078e0a04 */
[----:B------:R-:W-:Y:S01]  /*7cd0*/  IMAD R6, R34, R4, R23 ;  /* 0x0000000422067224 */ /* 0x000fe200078e0217 */
[----:B------:R-:W-:Y:S01]  /*7ce0*/  LOP3.LUT R23, R16, R25, RZ, 0xc0, !PT ;  /* 0x0000001910177212 */ /* 0x000fe200078ec0ff */
[----:B--2---:R-:W-:Y:S02]  /*7cf0*/  @P4 IMAD R33, R29, R26, R32 ;  /* 0x0000001a1d214224 */ /* 0x004fe400078e0220 */
[----:B---3--:R-:W-:-:S02]  /*7d00*/  IMAD R4, R5, R35, R20 ;  /* 0x0000002305047224 */ /* 0x008fc400078e0214 */
[----:B------:R-:W-:Y:S02]  /*7d10*/  IMAD R6, R6, R38, R33 ;  /* 0x0000002606067224 */ /* 0x000fe400078e0221 */
[----:B------:R-:W-:Y:S02]  /*7d20*/  IMAD R23, R4, R28, R23 ;  /* 0x0000001c04177224 */ /* 0x000fe400078e0217 */
[----:B------:R-:W-:Y:S02]  /*7d30*/  IMAD.MOV.U32 R16, RZ, RZ, 0x1 ;  /* 0x00000001ff107424 */ /* 0x000fe400078e00ff */
[----:B------:R-:W-:Y:S01]  /*7d40*/  IMAD.MOV.U32 R4, RZ, RZ, R18 ;  /* 0x000000ffff047224 */ /* 0x000fe200078e0012 */
[----:B------:R-:W-:Y:S02]  /*7d50*/  SEL R5, R23, R6, !P4 ;  /* 0x0000000617057207 */ /* 0x000fe40006000000 */
[----:B------:R-:W-:-:S07]  /*7d60*/  SEL R6, R6, R23, !P4 ;  /* 0x0000001706067207 */ /* 0x000fce0006000000 */
.L_x_157:
[----:B------:R-:W-:Y:S02]  /*7d70*/  LOP3.LUT P1, RZ, R16, 0xff, RZ, 0xc0, !PT ;  /* 0x000000ff10ff7812 */ /* 0x000fe4000782c0ff */
[----:B------:R-:W-:-:S11]  /*7d80*/  LOP3.LUT R89, R89, 0x1, RZ, 0x3c, !PT ;  /* 0x0000000159597812 */ /* 0x000fd600078e3cff */
[----:B------:R-:W-:Y:S05]  /*7d90*/  @P1 BRA `(.L_x_160) ;  /* 0xffffff9800701947 */ /* 0x000fea000383ffff */
[----:B------:R-:W-:Y:S05]  /*7da0*/  EXIT ;  /* 0x000000000000794d */ /* 0x000fea0003800000 */
.L_x_18:
[----:B------:R-:W-:-:S08]  /*7db0*/  ISETP.NE.AND P0, PT, R15, RZ, PT ;  /* 0x000000ff0f00720c */ /* 0x000fd00003f05270 */
[----:B--23-5:R-:W0:-:S00]  /*7dc0*/  USETMAXREG.DEALLOC.CTAPOOL 0x28 ;  /* 0x00000028000079c8 */ /* 0x02ce0000080e0500 */
[----:B------:R-:W-:Y:S05]  /*7dd0*/  @P0 EXIT ;  /* 0x000000000000094d */ /* 0x000fea0003800000 */
[----:B0-----:R-:W-:Y:S01]  /*7de0*/  LOP3.LUT P0, RZ, R18, 0xff, RZ, 0xc0, !PT ;  /* 0x000000ff12ff7812 */ /* 0x001fe2000780c0ff */
[----:B------:R-:W-:Y:S02]  /*7df0*/  IMAD.MOV.U32 R12, RZ, RZ, 0x1 ;  /* 0x00000001ff0c7424 */ /* 0x000fe400078e00ff */
[----:B------:R-:W-:-:S10]  /*7e00*/  IMAD.MOV.U32 R13, RZ, RZ, RZ ;  /* 0x000000ffff0d7224 */ /* 0x000fd400078e00ff */
[----:B------:R-:W-:Y:S05]  /*7e10*/  @!P0 BRA `(.L_x_161) ;  /* 0x0000000c00708947 */ /* 0x000fea0003800000 */
[----:B------:R-:W0:Y:S01]  /*7e20*/  S2R R18, SR_CgaCtaId ;  /* 0x0000000000127919 */ /* 0x000e220000008800 */
[----:B------:R-:W-:Y:S01]  /*7e30*/  LOP3.LUT P0, RZ, R10, 0x1f, RZ, 0xc0, !PT ;  /* 0x0000001f0aff7812 */ /* 0x000fe2000780c0ff */
[----:B------:R-:W-:Y:S01]  /*7e40*/  ULDC UR5, c[0x0][0x758] ;  /* 0x0001d60000057ab9 */ /* 0x000fe20000000800 */
[----:B------:R-:W-:Y:S01]  /*7e50*/  UMOV UR6, 0xffffffff ;  /* 0xffffffff00067882 */ /* 0x000fe20000000000 */
[----:B------:R-:W-:Y:S01]  /*7e60*/  BSSY B0, `(.L_x_161) ;  /* 0x00000d7000007945 */ /* 0x000fe20003800000 */
[----:B------:R-:W-:Y:S01]  /*7e70*/  USHF.L.U32 UR6, UR6, UR5, URZ ;  /* 0x0000000506067299 */ /* 0x000fe2000800063f */
[C---:B------:R-:W-:Y:S01]  /*7e80*/  ISETP.NE.AND P2, PT, R11.reuse, RZ, PT ;  /* 0x000000ff0b00720c */ /* 0x040fe20003f45270 */
[----:B------:R-:W-:Y:S01]  /*7e90*/  IMAD.MOV.U32 R15, RZ, RZ, 0x1 ;  /* 0x00000001ff0f7424 */ /* 0x000fe200078e00ff */
[----:B------:R-:W-:Y:S01]  /*7ea0*/  ISETP.NE.OR P0, PT, R11, RZ, !P0 ;  /* 0x000000ff0b00720c */ /* 0x000fe20004705670 */
[----:B------:R-:W-:Y:S01]  /*7eb0*/  IMAD.MOV.U32 R13, RZ, RZ, RZ ;  /* 0x000000ffff0d7224 */ /* 0x000fe200078e00ff */
[----:B------:R-:W-:Y:S01]  /*7ec0*/  LOP3.LUT R14, R7, 0x2, RZ, 0xfc, !PT ;  /* 0x00000002070e7812 */ /* 0x000fe200078efcff */
[----:B------:R-:W-:Y:S01]  /*7ed0*/  ULDC UR4, c[0x0][0x700] ;  /* 0x0001c00000047ab9 */ /* 0x000fe20000000800 */
[----:B------:R-:W-:Y:S01]  /*7ee0*/  UMOV UR7, 0x1 ;  /* 0x0000000100077882 */ /* 0x000fe20000000000 */
[----:B------:R-:W-:-:S02]  /*7ef0*/  UIADD3 UR21, UR14, 0x1, URZ ;  /* 0x000000010e157890 */ /* 0x000fc4000fffe03f */
[----:B------:R-:W-:Y:S02]  /*7f00*/  UIADD3 UR4, UR4, -0x1, URZ ;  /* 0xffffffff04047890 */ /* 0x000fe4000fffe03f */
[----:B------:R-:W-:Y:S02]  /*7f10*/  USHF.L.U32 UR5, UR7, UR5, URZ ;  /* 0x0000000507057299 */ /* 0x000fe4000800063f */
[----:B------:R-:W-:Y:S01]  /*7f20*/  ULOP3.LUT UR6, URZ, UR6, URZ, 0x33, !UPT ;  /* 0x000000063f067292 */ /* 0x000fe2000f8e333f */
[----:B------:R-:W-:Y:S01]  /*7f30*/  ULDC.64 UR32, c[0x0][0x198] ;  /* 0x0000660000207ab9 */ /* 0x000fe20000000a00 */
[C---:B0-----:R-:W-:Y:S02]  /*7f40*/  IMAD.SHL.U32 R12, R18.reuse, 0x40, RZ ;  /* 0x00000040120c7824 */ /* 0x041fe400078e00ff */
[C---:B------:R-:W-:Y:S02]  /*7f50*/  IMAD.SHL.U32 R17, R18.reuse, 0x20, RZ ;  /* 0x0000002012117824 */ /* 0x040fe400078e00ff */
[----:B------:R-:W-:Y:S01]  /*7f60*/  IMAD.SHL.U32 R16, R18, 0x800, RZ ;  /* 0x0000080012107824 */ /* 0x000fe200078e00ff */
[----:B------:R-:W-:Y:S01]  /*7f70*/  R2UR UR10, R12 ;  /* 0x000000000c0a72ca */ /* 0x000fe200000e0000 */
[----:B------:R-:W-:Y:S01]  /*7f80*/  IMAD.SHL.U32 R18, R18, 0x200, RZ ;  /* 0x0000020012127824 */ /* 0x000fe200078e00ff */
[----:B------:R-:W-:Y:S01]  /*7f90*/  LOP3.LUT R17, R17, 0x20, RZ, 0xc0, !PT ;  /* 0x0000002011117812 */ /* 0x000fe200078ec0ff */
[----:B------:R-:W-:Y:S01]  /*7fa0*/  IMAD.MOV.U32 R12, RZ, RZ, 0x1 ;  /* 0x00000001ff0c7424 */ /* 0x000fe200078e00ff */
[----:B------:R-:W-:-:S02]  /*7fb0*/  LOP3.LUT R16, R16, 0x800, RZ, 0xc0, !PT ;  /* 0x0000080010107812 */ /* 0x000fc400078ec0ff */
[----:B------:R-:W-:-:S07]  /*7fc0*/  LOP3.LUT R18, R18, 0x200, RZ, 0xc0, !PT ;  /* 0x0000020012127812 */ /* 0x000fce00078ec0ff */
[----:B------:R-:W-:-:S12]  /*7fd0*/  ULOP3.LUT UR10, UR10, 0x40, URZ, 0xc0, !UPT ;  /* 0x000000400a0a7892 */ /* 0x000fd8000f8ec03f */
.L_x_173:
[----:B------:R-:W-:-:S03]  /*7fe0*/  UMOV UR7, 0xffffffff ;  /* 0xffffffff00077882 */ /* 0x000fc60000000000 */
[----:B------:R-:W-:Y:S05]  /*7ff0*/  BRA.DIV UR7, `(.L_x_162) ;  /* 0x0000001207d87947 */ /* 0x000fea000b800000 */
[----:B------:R-:W-:-:S13]  /*8000*/  ELECT P1, URZ, PT ;  /* 0x00000000003f782f */ /* 0x000fda0003820000 */
.L_x_192:
[----:B------:R-:W0:Y:S01]  /*8010*/  LDC R10, c[0x0][0x604] ;  /* 0x00018100ff0a7b82 */ /* 0x000e220000000800 */
[----:B------:R-:W-:Y:S01]  /*8020*/  BSSY B1, `(.L_x_163) ;  /* 0x0000047000017945 */ /* 0x000fe20003800000 */
[----:B0-----:R-:W-:-:S13]  /*8030*/  ISETP.LT.OR P1, PT, R10, 0x1, !P1 ;  /* 0x000000010a00780c */ /* 0x001fda0004f21670 */
[----:B------:R-:W-:Y:S05]  /*8040*/  @P1 BRA `(.L_x_164) ;  /* 0x0000000400101947 */ /* 0x000fea0003800000 */
[----:B------:R-:W-:Y:S02]  /*8050*/  IMAD.SHL.U32 R20, R5, 0x80, RZ ;  /* 0x0000008005147824 */ /* 0x000fe400078e00ff */
[----:B------:R-:W-:Y:S02]  /*8060*/  IMAD R27, R6, 0x40, R17 ;  /* 0x00000040061b7824 */ /* 0x000fe400078e0211 */
[----:B------:R-:W-:Y:S02]  /*8070*/  IMAD.MOV.U32 R23, RZ, RZ, RZ ;  /* 0x000000ffff177224 */ /* 0x000fe400078e00ff */
[----:B------:R-:W-:Y:S02]  /*8080*/  IMAD.MOV.U32 R24, RZ, RZ, RZ ;  /* 0x000000ffff187224 */ /* 0x000fe400078e00ff */
[----:B------:R-:W-:Y:S02]  /*8090*/  IMAD.U32 R25, RZ, RZ, UR21 ;  /* 0x00000015ff197e24 */ /* 0x000fe4000f8e00ff */
[----:B------:R-:W-:-:S02]  /*80a0*/  IMAD.MOV.U32 R5, RZ, RZ, R12 ;  /* 0x000000ffff057224 */ /* 0x000fc400078e000c */
[----:B------:R-:W-:Y:S02]  /*80b0*/  IMAD.MOV.U32 R11, RZ, RZ, R13 ;  /* 0x000000ffff0b7224 */ /* 0x000fe400078e000d */
[----:B------:R-:W-:-:S07]  /*80c0*/  IMAD.MOV.U32 R26, RZ, RZ, RZ ;  /* 0x000000ffff1a7224 */ /* 0x000fce00078e00ff */
.L_x_168:
[----:B------:R-:W0:Y:S01]  /*80d0*/  S2R R19, SR_CgaCtaId ;  /* 0x0000000000137919 */ /* 0x000e220000008800 */
[----:B------:R-:W-:-:S04]  /*80e0*/  MOV R10, 0x400 ;  /* 0x00000400000a7802 */ /* 0x000fc80000000f00 */
[----:B0-----:R-:W-:Y:S02]  /*80f0*/  LEA R22, R19, R10, 0x18 ;  /* 0x0000000a13167211 */ /* 0x001fe400078ec0ff */
[----:B------:R-:W-:Y:S01]  /*8100*/  SHF.L.U32 R10, R5, 0x1f, RZ ;  /* 0x0000001f050a7819 */ /* 0x000fe200000006ff */
[----:B------:R-:W0:Y:S02]  /*8110*/  @!P2 LDC R19, c[0x0][0x640] ;  /* 0x00019000ff13ab82 */ /* 0x000e240000000800 */
[----:B------:R-:W-:-:S04]  /*8120*/  IMAD R21, R11, 0x8, R22 ;  /* 0x000000080b157824 */ /* 0x000fc800078e0216 */
[----:B------:R-:W1:Y:S02]  /*8130*/  SYNCS.PHASECHK.TRANS64.TRYWAIT P1, [R21+URZ+0x50], R10 ;  /* 0x0000500a150075a7 */ /* 0x000e64000802017f */
[----:B-1----:R-:W-:Y:S05]  /*8140*/  @!P1 BRA `(.L_x_165) ;  /* 0x0000001000a49947 */ /* 0x002fea0003800000 */
.L_x_193:
[----:B-1----:R-:W-:Y:S01]  /*8150*/  PRMT R10, R14, 0x9910, RZ ;  /* 0x000099100e0a7816 */ /* 0x002fe200000000ff */
[----:B0-----:R0:W-:Y:S03]  /*8160*/  @!P2 SYNCS.ARRIVE.TRANS64 RZ, [R21+URZ], R19 ;  /* 0x0000001315ffa9a7 */ /* 0x0011e6000800003f */
[----:B------:R-:W-:-:S13]  /*8170*/  ISETP.NE.AND P1, PT, R10, 0x2, PT ;  /* 0x000000020a00780c */ /* 0x000fda0003f25270 */
[----:B0-----:R-:W-:Y:S05]  /*8180*/  @P1 BRA `(.L_x_166) ;  /* 0x0000000000041947 */ /* 0x001fea0003800000 */
[----:B------:R-:W-:Y:S01]  /*8190*/  BPT.TRAP 0x1 ;  /* 0x000000040000795c */ /* 0x000fe20000300000 */
.L_x_166:
[----:B------:R-:W-:Y:S05]  /*81a0*/  @P0 BRA `(.L_x_167) ;  /* 0x0000000000040947 */ /* 0x000fea0003800000 */
[----:B------:R-:W-:Y:S01]  /*81b0*/  BPT.TRAP 0x1 ;  /* 0x000000040000795c */ /* 0x000fe20000300000 */
.L_x_167:
[C---:B------:R-:W-:Y:S01]  /*81c0*/  IMAD R10, R11.reuse, 0x1000, R16 ;  /* 0x000010000b0a7824 */ /* 0x040fe200078e0210 */
[----:B------:R-:W-:Y:S01]  /*81d0*/  R2UR UR7, R22 ;  /* 0x00000000160772ca */ /* 0x000fe200000e0000 */
[----:B------:R-:W-:Y:S01]  /*81e0*/  IMAD R22, R11, 0x4000, R22 ;  /* 0x000040000b167824 */ /* 0x000fe200078e0216 */
[----:B------:R-:W-:Y:S01]  /*81f0*/  R2UR UR25, R21 ;  /* 0x00000000151972ca */ /* 0x000fe200000e0000 */
[----:B------:R-:W-:Y:S01]  /*8200*/  VIADD R25, R25, 0xffffffff ;  /* 0xffffffff19197836 */ /* 0x000fe20000000000 */
[----:B------:R-:W-:Y:S01]  /*8210*/  R2UR UR24, R10 ;  /* 0x000000000a1872ca */ /* 0x000fe200000e0000 */
[----:B------:R-:W-:Y:S01]  /*8220*/  IMAD R10, R11, 0x400, R18 ;  /* 0x000004000b0a7824 */ /* 0x000fe200078e0212 */
[----:B------:R-:W-:Y:S01]  /*8230*/  R2UR UR16, R22 ;  /* 0x00000000161072ca */ /* 0x000fe200000e0000 */
[----:B------:R-:W-:Y:S01]  /*8240*/  UIADD3 UR22, UP0, UR32, 0xf0, URZ ;  /* 0x000000f020167890 */ /* 0x000fe2000ff1e03f */
[----:B------:R-:W-:Y:S01]  /*8250*/  R2UR UR28, R4 ;  /* 0x00000000041c72ca */ /* 0x000fe200000e0000 */
[----:B------:R-:W-:Y:S01]  /*8260*/  UIADD3 UR34, UP1, UR32, 0x1f0, URZ ;  /* 0x000001f020227890 */ /* 0x000fe2000ff3e03f */
[----:B------:R-:W-:Y:S01]  /*8270*/  R2UR UR8, R10 ;  /* 0x000000000a0872ca */ /* 0x000fe200000e0000 */
[----:B------:R-:W-:Y:S01]  /*8280*/  UIADD3 UR36, UP2, UR32, 0x2f0, URZ ;  /* 0x000002f020247890 */ /* 0x000fe2000ff5e03f */
[----:B------:R-:W-:Y:S01]  /*8290*/  R2UR UR26, R24 ;  /* 0x00000000181a72ca */ /* 0x000fe200000e0000 */
[----:B------:R-:W-:Y:S01]  /*82a0*/  UIADD3.X UR23, URZ, UR33, URZ, UP0, !UPT ;  /* 0x000000213f177290 */ /* 0x000fe200087fe43f */
[----:B------:R-:W-:Y:S01]  /*82b0*/  R2UR UR27, R27 ;  /* 0x000000001b1b72ca */ /* 0x000fe200000e0000 */
[----:B------:R-:W-:Y:S01]  /*82c0*/  UIADD3.X UR35, URZ, UR33, URZ, UP1, !UPT ;  /* 0x000000213f237290 */ /* 0x000fe20008ffe43f */
[----:B------:R-:W-:Y:S01]  /*82d0*/  R2UR UR11, R6 ;  /* 0x00000000060b72ca */ /* 0x000fe200000e0000 */
[----:B------:R-:W-:Y:S01]  /*82e0*/  UIADD3 UR24, UR7, 0x180, UR24 ;  /* 0x0000018007187890 */ /* 0x000fe2000fffe018 */
[----:B------:R-:W-:Y:S01]  /*82f0*/  R2UR UR12, R26 ;  /* 0x000000001a0c72ca */ /* 0x000fe200000e0000 */
[----:B------:R-:W-:Y:S01]  /*8300*/  VIADD R11, R11, 0x1 ;  /* 0x000000010b0b7836 */ /* 0x000fe20000000000 */
[----:B------:R-:W-:Y:S01]  /*8310*/  R2UR UR18, R23 ;  /* 0x00000000171272ca */ /* 0x000fe200000e0000 */
[----:B------:R-:W-:Y:S01]  /*8320*/  UIADD3.X UR37, URZ, UR33, URZ, UP2, !UPT ;  /* 0x000000213f257290 */ /* 0x000fe200097fe43f */
[----:B------:R-:W-:Y:S01]  /*8330*/  R2UR UR19, R20 ;  /* 0x00000000141372ca */ /* 0x000fe200000e0000 */
[----:B------:R-:W-:Y:S01]  /*8340*/  UIADD3 UR8, UR7, 0x32180, UR8 ;  /* 0x0003218007087890 */ /* 0x000fe2000fffe008 */
[----:B------:R-:W-:Y:S01]  /*8350*/  ISETP.GT.AND P3, PT, R25, 0x1, PT ;  /* 0x000000011900780c */ /* 0x000fe20003f64270 */
[----:B------:R-:W-:Y:S01]  /*8360*/  UIADD3 UR16, UR16, 0xa180, URZ ;  /* 0x0000a18010107890 */ /* 0x000fe2000fffe03f */
[C---:B------:R-:W-:Y:S01]  /*8370*/  ISETP.NE.AND P1, PT, R11.reuse, 0xa, PT ;  /* 0x0000000a0b00780c */ /* 0x040fe20003f25270 */
[----:B------:R-:W-:Y:S01]  /*8380*/  UMOV UR15, 0x30000 ;  /* 0x00030000000f7882 */ /* 0x000fe20000000000 */
[----:B------:R-:W-:Y:S01]  /*8390*/  UMOV UR30, 0x0 ;  /* 0x00000000001e7882 */ /* 0x000fe20000000000 */
[----:B------:R-:W-:Y:S01]  /*83a0*/  UMOV UR31, 0x10000000 ;  /* 0x10000000001f7882 */ /* 0x000fe20000000000 */
[----:B------:R-:W-:Y:S01]  /*83b0*/  UMOV UR9, UR25 ;  /* 0x0000001900097c82 */ /* 0x000fe20008000000 */
[----:B------:R-:W-:Y:S01]  /*83c0*/  UMOV UR13, UR28 ;  /* 0x0000001c000d7c82 */ /* 0x000fe20008000000 */
[----:B------:R-:W-:Y:S01]  /*83d0*/  UMOV UR17, UR25 ;  /* 0x0000001900117c82 */ /* 0x000fe20008000000 */
[----:B------:R0:W-:Y:S01]  /*83e0*/  UTMALDG.3D.MULTICAST [UR24], [UR22], UR15, desc[UR30] ;  /* 0x00001e18160073b4 */ /* 0x0001e2000801180f */
[----:B------:R-:W-:Y:S01]  /*83f0*/  UMOV UR20, UR28 ;  /* 0x0000001c00147c82 */ /* 0x000fe20008000000 */
[----:B------:R-:W-:Y:S01]  /*8400*/  SEL R10, RZ, 0x1, P1 ;  /* 0x00000001ff0a7807 */ /* 0x000fe20000800000 */
[----:B------:R-:W-:Y:S01]  /*8410*/  VIADD R26, R26, 0x1 ;  /* 0x000000011a1a7836 */ /* 0x000fe20000000000 */
[----:B------:R-:W-:Y:S01]  /*8420*/  SEL R11, R11, RZ, P1 ;  /* 0x000000ff0b0b7207 */ /* 0x000fe20000800000 */
[----:B------:R-:W-:Y:S01]  /*8430*/  VIADD R24, R24, 0x40 ;  /* 0x0000004018187836 */ /* 0x000fe20000000000 */
[----:B------:R-:W-:Y:S01]  /*8440*/  LOP3.LUT R5, R5, R10, RZ, 0x3c, !PT ;  /* 0x0000000a05057212 */ /* 0x000fe200078e3cff */
[----:B------:R-:W-:Y:S01]  /*8450*/  VIADD R23, R23, 0x80 ;  /* 0x0000008017177836 */ /* 0x000fe20000000000 */
[----:B------:R0:W-:Y:S01]  /*8460*/  UTMALDG.4D.MULTICAST [UR8], [UR34], UR15, desc[UR30] ;  /* 0x00001e08220073b4 */ /* 0x0001e2000801980f */
[----:B------:R0:W-:Y:S02]  /*8470*/  UTMALDG.3D [UR16], [UR36], desc[UR30] ;  /* 0x00001e10240075b4 */ /* 0x0001e40008011000 */
[----:B0-----:R-:W-:Y:S05]  /*8480*/  @P3 BRA `(.L_x_168) ;  /* 0xfffffffc00103947 */ /* 0x001fea000383ffff */
.L_x_164:
[----:B------:R-:W-:Y:S05]  /*8490*/  BSYNC B1 ;  /* 0x0000000000017941 */ /* 0x000fea0003800000 */
.L_x_163:
[----:B------:R-:W-:Y:S01]  /*84a0*/  LOP3.LUT P5, RZ, R15, 0xff, RZ, 0xc0, !PT ;  /* 0x000000ff0fff7812 */ /* 0x000fe200078ac0ff */
[----:B------:R-:W-:Y:S01]  /*84b0*/  VIADD R6, R13, UR14 ;  /* 0x0000000e0d067c36 */ /* 0x000fe20008000000 */
[----:B------:R-:W-:Y:S01]  /*84c0*/  ULDC.64 UR8, c[0x0][0x750] ;  /* 0x0001d40000087ab9 */ /* 0x000fe20000000a00 */
[----:B------:R-:W-:Y:S01]  /*84d0*/  IMAD.U32 R11, RZ, RZ, UR14 ;  /* 0x0000000eff0b7e24 */ /* 0x000fe2000f8e00ff */
[----:B------:R-:W-:Y:S01]  /*84e0*/  UISETP.GE.U32.AND UP0, UPT, UR14, 0xa, UPT ;  /* 0x0000000a0e00788c */ /* 0x000fe2000bf06070 */
[----:B------:R-:W-:Y:S01]  /*84f0*/  BSSY B1, `(.L_x_169) ;  /* 0x000006b000017945 */ /* 0x000fe20003800000 */
[----:B------:R-:W-:Y:S02]  /*8500*/  ISETP.GT.U32.AND P1, PT, R6, 0x9, PT ;  /* 0x000000090600780c */ /* 0x000fe40003f24070 */
[----:B------:R-:W-:Y:S02]  /*8510*/  PRMT R15, RZ, 0x7610, R15 ;  /* 0x00007610ff0f7816 */ /* 0x000fe4000000000f */
[----:B------:R-:W-:-:S02]  /*8520*/  ISETP.LT.U32.AND P1, PT, R11, 0xa, P1 ;  /* 0x0000000a0b00780c */ /* 0x000fc40000f21070 */
[----:B------:R-:W-:Y:S01]  /*8530*/  PLOP3.LUT P3, PT, PT, PT, UP0, 0x80, 0x0 ;  /* 0x000000000000781c */ /* 0x000fe20003f6f008 */
[----:B------:R-:W0:Y:S01]  /*8540*/  @P5 S2R R5, SR_CgaCtaId ;  /* 0x0000000000055919 */ /* 0x000e220000008800 */
[----:B------:R-:W-:-:S04]  /*8550*/  @P5 MOV R4, 0x400 ;  /* 0x0000040000045802 */ /* 0x000fc80000000f00 */
[----:B0-----:R-:W-:Y:S01]  /*8560*/  @P5 LEA R10, R5, R4, 0x18 ;  /* 0x00000004050a5211 */ /* 0x001fe200078ec0ff */
[----:B------:R-:W-:-:S03]  /*8570*/  IMAD.WIDE.U32 R4, R6, -0x33333333, RZ ;  /* 0xcccccccd06047825 */ /* 0x000fc600078e00ff */
[----:B------:R0:W-:Y:S01]  /*8580*/  @P5 SYNCS.ARRIVE.TRANS64.A1T0 RZ, [R10+URZ+0xd8], RZ ;  /* 0x0000d8ff0aff59a7 */ /* 0x0001e2000810003f */
[----:B------:R-:W-:Y:S01]  /*8590*/  IADD3 R2, P5, R2, R8, RZ ;  /* 0x0000000802027210 */ /* 0x000fe20007fbe0ff */
[----:B------:R-:W-:Y:S01]  /*85a0*/  IMAD.MOV.U32 R4, RZ, RZ, -0x1 ;  /* 0xffffffffff047424 */ /* 0x000fe200078e00ff */
[----:B------:R-:W-:Y:S02]  /*85b0*/  SHF.R.U32.HI R11, RZ, 0x3, R5 ;  /* 0x00000003ff0b7819 */ /* 0x000fe40000011605 */
[----:B------:R-:W-:Y:S01]  /*85c0*/  SEL R5, RZ, 0x1, !P1 ;  /* 0x00000001ff057807 */ /* 0x000fe20004800000 */
[----:B------:R-:W-:Y:S01]  /*85d0*/  IMAD.X R3, R3, 0x1, R0, P5 ;  /* 0x0000000103037824 */ /* 0x000fe200028e0600 */
[----:B------:R-:W-:Y:S01]  /*85e0*/  ISETP.GE.U32.AND P1, PT, R2, UR8, PT ;  /* 0x0000000802007c0c */ /* 0x000fe2000bf26070 */
[----:B------:R-:W-:Y:S01]  /*85f0*/  IMAD R13, R11, -0xa, R6 ;  /* 0xfffffff60b0d7824 */ /* 0x000fe200078e0206 */
[----:B------:R-:W-:Y:S01]  /*8600*/  LOP3.LUT R12, R12, R5, RZ, 0x3c, !PT ;  /* 0x000000050c0c7212 */ /* 0x000fe200078e3cff */
[----:B------:R-:W-:Y:S01]  /*8610*/  IMAD.MOV.U32 R6, RZ, RZ, -0x1 ;  /* 0xffffffffff067424 */ /* 0x000fe200078e00ff */
[----:B------:R-:W-:Y:S01]  /*8620*/  ISETP.GE.U32.AND.EX P1, PT, R3, UR9, PT, P1 ;  /* 0x0000000903007c0c */ /* 0x000fe2000bf26110 */
[----:B------:R-:W-:Y:S01]  /*8630*/  IMAD.MOV.U32 R5, RZ, RZ, -0x1 ;  /* 0xffffffffff057424 */ /* 0x000fe200078e00ff */
[----:B------:R-:W-:-:S02]  /*8640*/  @P3 LOP3.LUT R12, R12, 0x1, R11, 0x78, !PT ;  /* 0x000000010c0c3812 */ /* 0x000fc400078e780b */
[----:B0-----:R-:W-:-:S09]  /*8650*/  PRMT R10, RZ, 0x7610, R10 ;  /* 0x00007610ff0a7816 */ /* 0x001fd2000000000a */
[----:B------:R-:W-:Y:S05]  /*8660*/  @P1 BRA `(.L_x_170) ;  /* 0x00000004004c1947 */ /* 0x000fea0003800000 */
[----:B------:R-:W0:Y:S01]  /*8670*/  S2R R6, SR_CTAID.X ;  /* 0x0000000000067919 */ /* 0x000e220000002500 */
[----:B------:R-:W-:Y:S01]  /*8680*/  ULDC UR7, c[0x0][0x150] ;  /* 0x0000540000077ab9 */ /* 0x000fe20000000800 */
[----:B------:R-:W1:Y:S01]  /*8690*/  LDC R11, c[0x0][0x144] ;  /* 0x00005100ff0b7b82 */ /* 0x000e620000000800 */
[----:B------:R-:W-:Y:S01]  /*86a0*/  ULDC.64 UR8, c[0x0][0x728] ;  /* 0x0001ca0000087ab9 */ /* 0x000fe20000000a00 */
[----:B------:R-:W2:Y:S01]  /*86b0*/  S2R R21, SR_CTAID.Y ;  /* 0x0000000000157919 */ /* 0x000ea20000002600 */
[----:B------:R-:W-:Y:S01]  /*86c0*/  ISETP.NE.U32.AND P1, PT, RZ, UR8, PT ;  /* 0x00000008ff007c0c */ /* 0x000fe2000bf25070 */
[----:B------:R-:W-:Y:S01]  /*86d0*/  ULDC UR11, c[0x0][0x730] ;  /* 0x0001cc00000b7ab9 */ /* 0x000fe20000000800 */
[----:B------:R-:W-:Y:S02]  /*86e0*/  ULDC UR12, c[0x0][0x154] ;  /* 0x00005500000c7ab9 */ /* 0x000fe40000000800 */
[----:B------:R-:W-:Y:S01]  /*86f0*/  ISETP.NE.AND.EX P1, PT, RZ, UR9, PT, P1 ;  /* 0x00000009ff007c0c */ /* 0x000fe2000bf25310 */
[----:B------:R-:W3:Y:S01]  /*8700*/  LDC R20, c[0x0][0x148] ;  /* 0x00005200ff147b82 */ /* 0x000ee20000000800 */
[----:B0-----:R-:W-:-:S02]  /*8710*/  I2FP.F32.U32 R4, R6 ;  /* 0x0000000600047245 */ /* 0x001fc40000201000 */
[----:B--2---:R-:W-:-:S03]  /*8720*/  I2FP.F32.U32 R22, R21 ;  /* 0x0000001500167245 */ /* 0x004fc60000201000 */
[----:B------:R-:W-:-:S06]  /*8730*/  FMUL R5, R4, UR7 ;  /* 0x0000000704057c20 */ /* 0x000fcc0008400000 */
[----:B------:R-:W0:Y:S02]  /*8740*/  F2I.U32.TRUNC.NTZ R5, R5 ;  /* 0x0000000500057305 */ /* 0x000e24000020f000 */
[----:B0-----:R-:W-:Y:S02]  /*8750*/  IMAD.MOV R4, RZ, RZ, -R5 ;  /* 0x000000ffff047224 */ /* 0x001fe400078e0a05 */
[----:B------:R-:W-:Y:S02]  /*8760*/  IMAD.MOV.U32 R5, RZ, RZ, R3 ;  /* 0x000000ffff057224 */ /* 0x000fe400078e0003 */
[----:B-1----:R-:W-:Y:S02]  /*8770*/  IMAD R6, R11, R4, R6 ;  /* 0x000000040b067224 */ /* 0x002fe400078e0206 */
[----:B------:R-:W-:Y:S01]  /*8780*/  IMAD.MOV.U32 R4, RZ, RZ, R2 ;  /* 0x000000ffff047224 */ /* 0x000fe200078e0002 */
[----:B---3--:R-:W-:Y:S06]  /*8790*/  @!P1 BRA `(.L_x_171) ;  /* 0x0000000000289947 */ /* 0x008fec0003800000 */
[----:B------:R-:W-:Y:S02]  /*87a0*/  ULDC UR7, c[0x0][0x734] ;  /* 0x0001cd0000077ab9 */ /* 0x000fe40000000800 */
[----:B------:R-:W-:-:S05]  /*87b0*/  IADD3 R5, P1, R2, UR7, RZ ;  /* 0x0000000702057c10 */ /* 0x000fca000ff3e0ff */
[----:B------:R-:W-:-:S04]  /*87c0*/  IMAD.X R19, RZ, RZ, R3, P1 ;  /* 0x000000ffff137224 */ /* 0x000fc800008e0603 */
[----:B------:R-:W-:-:S04]  /*87d0*/  IMAD.WIDE.U32 R10, R19, UR8, RZ ;  /* 0x00000008130a7c25 */ /* 0x000fc8000f8e00ff */
[----:B------:R-:W-:-:S04]  /*87e0*/  IMAD.WIDE.U32 R10, P1, R5, UR9, R10 ;  /* 0x00000009050a7c25 */ /* 0x000fc8000f82000a */
[----:B------:R-:W-:-:S04]  /*87f0*/  IMAD.WIDE.U32 R4, R5, UR8, RZ ;  /* 0x0000000805047c25 */ /* 0x000fc8000f8e00ff */
[----:B------:R-:W-:Y:S01]  /*8800*/  IMAD.MOV.U32 R4, RZ, RZ, R11 ;  /* 0x000000ffff047224 */ /* 0x000fe200078e000b */
[----:B------:R-:W-:Y:S01]  /*8810*/  IADD3 RZ, P3, R5, R10, RZ ;  /* 0x0000000a05ff7210 */ /* 0x000fe20007f7e0ff */
[----:B------:R-:W-:-:S04]  /*8820*/  IMAD.X R5, RZ, RZ, RZ, P1 ;  /* 0x000000ffff057224 */ /* 0x000fc800008e06ff */
[----:B------:R-:W-:-:S08]  /*8830*/  IMAD.WIDE.U32.X R4, R19, UR9, R4, P3 ;  /* 0x0000000913047c25 */ /* 0x000fd000098e0404 */
.L_x_171:
[--C-:B------:R-:W-:Y:S01]  /*8840*/  SHF.R.U64 R19, R4, UR11, R5.reuse ;  /* 0x0000000b04137c19 */ /* 0x100fe20008001205 */
[----:B------:R-:W-:Y:S01]  /*8850*/  FMUL R22, R22, UR12 ;  /* 0x0000000c16167c20 */ /* 0x000fe20008400000 */
[----:B------:R-:W-:Y:S01]  /*8860*/  SHF.R.U32.HI R4, RZ, UR11, R5 ;  /* 0x0000000bff047c19 */ /* 0x000fe20008011605 */
[----:B------:R-:W-:Y:S01]  /*8870*/  ULDC.64 UR8, c[0x0][0x720] ;  /* 0x0001c80000087ab9 */ /* 0x000fe20000000a00 */
[----:B------:R-:W-:Y:S01]  /*8880*/  IADD3 R5, P1, RZ, -R19, RZ ;  /* 0x80000013ff057210 */ /* 0x000fe20007f3e0ff */
[----:B------:R-:W-:Y:S02]  /*8890*/  ULDC UR7, c[0x0][0x718] ;  /* 0x0001c60000077ab9 */ /* 0x000fe40000000800 */
[----:B------:R-:W0:Y:S02]  /*88a0*/  F2I.U32.TRUNC.NTZ R22, R22 ;  /* 0x0000001600167305 */ /* 0x000e24000020f000 */
[----:B------:R-:W-:-:S04]  /*88b0*/  IMAD.X R4, RZ, RZ, ~R4, P1 ;  /* 0x000000ffff047224 */ /* 0x000fc800008e0e04 */
[----:B------:R-:W-:-:S04]  /*88c0*/  IMAD R4, R4, UR8, RZ ;  /* 0x0000000804047c24 */ /* 0x000fc8000f8e02ff */
[C---:B------:R-:W-:Y:S02]  /*88d0*/  IMAD R11, R5.reuse, UR9, R4 ;  /* 0x00000009050b7c24 */ /* 0x040fe4000f8e0204 */
[----:B------:R-:W-:Y:S01]  /*88e0*/  IMAD.WIDE.U32 R4, R5, UR8, R2 ;  /* 0x0000000805047c25 */ /* 0x000fe2000f8e0002 */
[----:B------:R-:W-:Y:S02]  /*88f0*/  ULDC.64 UR8, c[0x0][0x740] ;  /* 0x0001d00000087ab9 */ /* 0x000fe40000000a00 */
[----:B------:R-:W-:Y:S01]  /*8900*/  ISETP.NE.U32.AND P1, PT, RZ, UR8, PT ;  /* 0x00000008ff007c0c */ /* 0x000fe2000bf25070 */
[----:B0-----:R-:W-:Y:S02]  /*8910*/  IMAD.MOV R10, RZ, RZ, -R22 ;  /* 0x000000ffff0a7224 */ /* 0x001fe400078e0a16 */
[----:B------:R-:W-:Y:S01]  /*8920*/  IMAD.IADD R5, R5, 0x1, R11 ;  /* 0x0000000105057824 */ /* 0x000fe200078e020b */
[----:B------:R-:W-:Y:S01]  /*8930*/  ISETP.NE.AND.EX P1, PT, RZ, UR9, PT, P1 ;  /* 0x00000009ff007c0c */ /* 0x000fe2000bf25310 */
[----:B------:R-:W-:-:S03]  /*8940*/  @P4 IMAD R6, R20, R10, R21 ;  /* 0x0000000a14064224 */ /* 0x000fc600078e0215 */
[--C-:B------:R-:W-:Y:S02]  /*8950*/  SHF.R.U64 R20, R4, UR7, R5.reuse ;  /* 0x0000000704147c19 */ /* 0x100fe40008001205 */
[----:B------:R-:W-:Y:S01]  /*8960*/  SHF.R.U32.HI R5, RZ, UR7, R5 ;  /* 0x00000007ff057c19 */ /* 0x000fe20008011605 */
[----:B------:R-:W-:-:S03]  /*8970*/  ULDC UR7, c[0x0][0x708] ;  /* 0x0001c20000077ab9 */ /* 0x000fc60000000800 */
[--C-:B------:R-:W-:Y:S02]  /*8980*/  SHF.R.U64 R22, R20, UR7, R5.reuse ;  /* 0x0000000714167c19 */ /* 0x100fe40008001205 */
[----:B------:R-:W-:Y:S01]  /*8990*/  SHF.R.U32.HI R5, RZ, UR7, R5 ;  /* 0x00000007ff057c19 */ /* 0x000fe20008011605 */
[----:B------:R-:W-:-:S03]  /*89a0*/  ULDC UR7, c[0x0][0x758] ;  /* 0x0001d60000077ab9 */ /* 0x000fc60000000800 */
[--C-:B------:R-:W-:Y:S02]  /*89b0*/  SHF.R.U64 R21, R22, UR7, R5.reuse ;  /* 0x0000000716157c19 */ /* 0x100fe40008001205 */
[----:B------:R-:W-:-:S03]  /*89c0*/  SHF.R.U32.HI R23, RZ, UR7, R5 ;  /* 0x00000007ff177c19 */ /* 0x000fc60008011605 */
[----:B------:R-:W-:Y:S02]  /*89d0*/  IMAD.MOV.U32 R4, RZ, RZ, R21 ;  /* 0x000000ffff047224 */ /* 0x000fe400078e0015 */
[----:B------:R-:W-:Y:S01]  /*89e0*/  IMAD.MOV.U32 R5, RZ, RZ, R23 ;  /* 0x000000ffff057224 */ /* 0x000fe200078e0017 */
[----:B------:R-:W-:Y:S06]  /*89f0*/  @!P1 BRA `(.L_x_172) ;  /* 0x0000000000289947 */ /* 0x000fec0003800000 */
        /* <DEDUP_REMOVED lines=10> */
.L_x_172:
[----:B------:R-:W-:Y:S01]  /*8aa0*/  ULDC UR7, c[0x0][0x748] ;  /* 0x0001d20000077ab9 */ /* 0x000fe20000000800 */
[----:B------:R-:W-:Y:S01]  /*8ab0*/  LOP3.LUT R20, R20, UR4, RZ, 0xc0, !PT ;  /* 0x0000000414147c12 */ /* 0x000fe2000f8ec0ff */
[----:B------:R-:W-:Y:S01]  /*8ac0*/  ULDC UR8, c[0x0][0x710] ;  /* 0x0001c40000087ab9 */ /* 0x000fe20000000800 */
[----:B------:R-:W-:Y:S01]  /*8ad0*/  SHF.R.U64 R5, R4, UR7, R5 ;  /* 0x0000000704057c19 */ /* 0x000fe20008001205 */
[----:B------:R-:W-:Y:S01]  /*8ae0*/  ULDC UR7, c[0x0][0x738] ;  /* 0x0001ce0000077ab9 */ /* 0x000fe20000000800 */
[----:B------:R-:W-:Y:S01]  /*8af0*/  LOP3.LUT R4, R22, UR6, RZ, 0xc0, !PT ;  /* 0x0000000616047c12 */ /* 0x000fe2000f8ec0ff */
[----:B------:R-:W-:-:S04]  /*8b00*/  IMAD.MOV.U32 R10, RZ, RZ, 0x1 ;  /* 0x00000001ff0a7424 */ /* 0x000fc800078e00ff */
[----:B------:R-:W-:Y:S02]  /*8b10*/  IMAD R11, R5, UR5, R4 ;  /* 0x00000005050b7c24 */ /* 0x000fe4000f8e0204 */
[----:B------:R-:W-:Y:S02]  /*8b20*/  IMAD.MOV R4, RZ, RZ, -R5 ;  /* 0x000000ffff047224 */ /* 0x000fe400078e0a05 */
[----:B------:R-:W-:Y:S02]  /*8b30*/  IMAD R6, R11, UR8, R6 ;  /* 0x000000080b067c24 */ /* 0x000fe4000f8e0206 */
[----:B------:R-:W-:Y:S01]  /*8b40*/  IMAD R21, R4, UR7, R21 ;  /* 0x0000000704157c24 */ /* 0x000fe2000f8e0215 */
[----:B------:R-:W-:Y:S01]  /*8b50*/  ULDC UR7, c[0x0][0x700] ;  /* 0x0001c00000077ab9 */ /* 0x000fe20000000800 */
[----:B------:R-:W-:Y:S02]  /*8b60*/  IMAD.MOV.U32 R4, RZ, RZ, R19 ;  /* 0x000000ffff047224 */ /* 0x000fe400078e0013 */
[----:B------:R-:W-:-:S05]  /*8b70*/  IMAD R21, R21, UR7, R20 ;  /* 0x0000000715157c24 */ /* 0x000fca000f8e0214 */
[----:B------:R-:W-:Y:S02]  /*8b80*/  SEL R5, R21, R6, !P4 ;  /* 0x0000000615057207 */ /* 0x000fe40006000000 */
[----:B------:R-:W-:-:S07]  /*8b90*/  SEL R6, R6, R21, !P4 ;  /* 0x0000001506067207 */ /* 0x000fce0006000000 */
.L_x_170:
[----:B------:R-:W-:Y:S05]  /*8ba0*/  BSYNC B1 ;  /* 0x0000000000017941 */ /* 0x000fea0003800000 */
.L_x_169:
[----:B------:R-:W-:-:S13]  /*8bb0*/  LOP3.LUT P1, RZ, R10, 0xff, RZ, 0xc0, !PT ;  /* 0x000000ff0aff7812 */ /* 0x000fda000782c0ff */
[----:B------:R-:W-:Y:S05]  /*8bc0*/  @P1 BRA `(.L_x_173) ;  /* 0xfffffff400041947 */ /* 0x000fea000383ffff */
[----:B------:R-:W-:Y:S05]  /*8bd0*/  BSYNC B0 ;  /* 0x0000000000007941 */ /* 0x000fea0003800000 */
.L_x_161:
[----:B------:R-:W-:-:S03]  /*8be0*/  UMOV UR7, 0xffffffff ;  /* 0xffffffff00077882 */ /* 0x000fc60000000000 */
[----:B------:R-:W-:Y:S05]  /*8bf0*/  BRA.DIV UR7, `(.L_x_174) ;  /* 0x0000000a070c7947 */ /* 0x000fea000b800000 */
[----:B------:R-:W-:-:S13]  /*8c00*/  ELECT P0, URZ, PT ;  /* 0x00000000003f782f */ /* 0x000fda0003800000 */
.L_x_196:
[----:B------:R-:W-:Y:S04]  /*8c10*/  BSSY B0, `(.L_x_175) ;  /* 0x0000061000007945 */ /* 0x000fe80003800000 */
[----:B------:R-:W-:Y:S05]  /*8c20*/  @!P0 BRA `(.L_x_176) ;  /* 0x00000004007c8947 */ /* 0x000fea0003800000 */
[----:B------:R-:W-:-:S04]  /*8c30*/  LOP3.LUT R7, R7, 0x2, RZ, 0xfc, !PT ;  /* 0x0000000207077812 */ /* 0x000fc800078efcff */
[----:B------:R-:W-:-:S13]  /*8c40*/  ISETP.NE.AND P0, PT, R7, 0x3, PT ;  /* 0x000000030700780c */ /* 0x000fda0003f05270 */
[----:B------:R-:W-:Y:S05]  /*8c50*/  @!P0 BRA `(.L_x_177) ;  /* 0x0000000000048947 */ /* 0x000fea0003800000 */
[----:B------:R-:W-:Y:S01]  /*8c60*/  BPT.TRAP 0x1 ;  /* 0x000000040000795c */ /* 0x000fe20000300000 */
.L_x_177:
[----:B------:R-:W0:Y:S01]  /*8c70*/  S2R R3, SR_CgaCtaId ;  /* 0x0000000000037919 */ /* 0x000e220000008800 */
[----:B------:R-:W-:Y:S02]  /*8c80*/  MOV R0, 0x400 ;  /* 0x0000040000007802 */ /* 0x000fe40000000f00 */
[----:B------:R-:W-:Y:S02]  /*8c90*/  SHF.L.U32 R2, R12, 0x1f, RZ ;  /* 0x0000001f0c027819 */ /* 0x000fe400000006ff */
[----:B0-----:R-:W-:-:S05]  /*8ca0*/  LEA R0, R3, R0, 0x18 ;  /* 0x0000000003007211 */ /* 0x001fca00078ec0ff */
[----:B------:R-:W-:-:S04]  /*8cb0*/  VIADD R0, R0, 0x50 ;  /* 0x0000005000007836 */ /* 0x000fc80000000000 */
[C---:B------:R-:W-:Y:S02]  /*8cc0*/  IMAD R5, R13.reuse, 0x8, R0 ;  /* 0x000000080d057824 */ /* 0x040fe400078e0200 */
[----:B------:R-:W-:Y:S02]  /*8cd0*/  VIADD R13, R13, 0x1 ;  /* 0x000000010d0d7836 */ /* 0x000fe40000000000 */
[----:B------:R-:W0:Y:S03]  /*8ce0*/  SYNCS.PHASECHK.TRANS64.TRYWAIT P0, [R5+URZ], R2 ;  /* 0x00000002050075a7 */ /* 0x000e26000800017f */
[----:B------:R-:W-:-:S04]  /*8cf0*/  ISETP.NE.AND P1, PT, R13, 0xa, PT ;  /* 0x0000000a0d00780c */ /* 0x000fc80003f25270 */
[----:B------:R-:W-:Y:S02]  /*8d00*/  SEL R3, RZ, 0x1, P1 ;  /* 0x00000001ff037807 */ /* 0x000fe40000800000 */
[----:B------:R-:W-:Y:S02]  /*8d10*/  SEL R13, R13, RZ, P1 ;  /* 0x000000ff0d0d7207 */ /* 0x000fe40000800000 */
[----:B------:R-:W-:-:S03]  /*8d20*/  LOP3.LUT R12, R12, R3, RZ, 0x3c, !PT ;  /* 0x000000030c0c7212 */ /* 0x000fc600078e3cff */
[----:B------:R-:W-:Y:S01]  /*8d30*/  IMAD R7, R13, 0x8, R0 ;  /* 0x000000080d077824 */ /* 0x000fe200078e0200 */
[----:B------:R-:W-:Y:S01]  /*8d40*/  SHF.L.U32 R4, R12, 0x1f, RZ ;  /* 0x0000001f0c047819 */ /* 0x000fe200000006ff */
[----:B0-----:R-:W-:Y:S06]  /*8d50*/  @!P0 BRA `(.L_x_178) ;  /* 0x0000000400d88947 */ /* 0x001fec0003800000 */
.L_x_197:
[----:B------:R-:W1:Y:S01]  /*8d60*/  SYNCS.PHASECHK.TRANS64.TRYWAIT P0, [R7+URZ], R4 ;  /* 0x00000004070075a7 */ /* 0x000e62000800017f */
[----:B0-----:R-:W-:-:S05]  /*8d70*/  VIADD R2, R13, 0x1 ;  /* 0x000000010d027836 */ /* 0x001fca0000000000 */
[----:B------:R-:W-:-:S04]  /*8d80*/  ISETP.NE.AND P1, PT, R2, 0xa, PT ;  /* 0x0000000a0200780c */ /* 0x000fc80003f25270 */
[----:B------:R-:W-:Y:S02]  /*8d90*/  SEL R3, RZ, 0x1, P1 ;  /* 0x00000001ff037807 */ /* 0x000fe40000800000 */
[----:B------:R-:W-:Y:S02]  /*8da0*/  SEL R9, R2, RZ, P1 ;  /* 0x000000ff02097207 */ /* 0x000fe40000800000 */
[----:B------:R-:W-:-:S03]  /*8db0*/  LOP3.LUT R12, R12, R3, RZ, 0x3c, !PT ;  /* 0x000000030c0c7212 */ /* 0x000fc600078e3cff */
[----:B------:R-:W-:Y:S01]  /*8dc0*/  IMAD R6, R9, 0x8, R0 ;  /* 0x0000000809067824 */ /* 0x000fe200078e0200 */
[----:B------:R-:W-:Y:S01]  /*8dd0*/  SHF.L.U32 R5, R12, 0x1f, RZ ;  /* 0x0000001f0c057819 */ /* 0x000fe200000006ff */
[----:B-1----:R-:W-:Y:S06]  /*8de0*/  @!P0 BRA `(.L_x_179) ;  /* 0x0000000400c88947 */ /* 0x002fec0003800000 */
.L_x_198:
[----:B------:R-:W1:Y:S01]  /*8df0*/  SYNCS.PHASECHK.TRANS64.TRYWAIT P0, [R6+URZ], R5 ;  /* 0x00000005060075a7 */ /* 0x000e62000800017f */
[----:B------:R-:W-:-:S05]  /*8e00*/  VIADD R2, R9, 0x1 ;  /* 0x0000000109027836 */ /* 0x000fca0000000000 */
[----:B------:R-:W-:-:S04]  /*8e10*/  ISETP.NE.AND P1, PT, R2, 0xa, PT ;  /* 0x0000000a0200780c */ /* 0x000fc80003f25270 */
[----:B------:R-:W-:Y:S02]  /*8e20*/  SEL R3, RZ, 0x1, P1 ;  /* 0x00000001ff037807 */ /* 0x000fe40000800000 */
[----:B0-----:R-:W-:Y:S02]  /*8e30*/  SEL R7, R2, RZ, P1 ;  /* 0x000000ff02077207 */ /* 0x001fe40000800000 */
[----:B------:R-:W-:-:S03]  /*8e40*/  LOP3.LUT R12, R12, R3, RZ, 0x3c, !PT ;  /* 0x000000030c0c7212 */ /* 0x000fc600078e3cff */
[----:B------:R-:W-:Y:S01]  /*8e50*/  IMAD R9, R7, 0x8, R0 ;  /* 0x0000000807097824 */ /* 0x000fe200078e0200 */
[----:B------:R-:W-:Y:S01]  /*8e60*/  SHF.L.U32 R4, R12, 0x1f, RZ ;  /* 0x0000001f0c047819 */ /* 0x000fe200000006ff */
[----:B-1----:R-:W-:Y:S06]  /*8e70*/  @!P0 BRA `(.L_x_180) ;  /* 0x0000000400b88947 */ /* 0x002fec0003800000 */
.L_x_199:
[----:B------:R-:W1:Y:S01]  /*8e80*/  SYNCS.PHASECHK.TRANS64.TRYWAIT P0, [R9+URZ], R4 ;  /* 0x00000004090075a7 */ /* 0x000e62000800017f */
[----:B------:R-:W-:-:S05]  /*8e90*/  VIADD R2, R7, 0x1 ;  /* 0x0000000107027836 */ /* 0x000fca0000000000 */
[----:B------:R-:W-:-:S04]  /*8ea0*/  ISETP.NE.AND P1, PT, R2, 0xa, PT ;  /* 0x0000000a0200780c */ /* 0x000fc80003f25270 */
[----:B------:R-:W-:Y:S02]  /*8eb0*/  SEL R3, RZ, 0x1, P1 ;  /* 0x00000001ff037807 */ /* 0x000fe40000800000 */
[----:B------:R-:W-:Y:S02]  /*8ec0*/  SEL R7, R2, RZ, P1 ;  /* 0x000000ff02077207 */ /* 0x000fe40000800000 */
[----:B------:R-:W-:-:S03]  /*8ed0*/  LOP3.LUT R12, R12, R3, RZ, 0x3c, !PT ;  /* 0x000000030c0c7212 */ /* 0x000fc600078e3cff */
[----:B0-----:R-:W-:Y:S01]  /*8ee0*/  IMAD R6, R7, 0x8, R0 ;  /* 0x0000000807067824 */ /* 0x001fe200078e0200 */
[----:B------:R-:W-:Y:S01]  /*8ef0*/  SHF.L.U32 R5, R12, 0x1f, RZ ;  /* 0x0000001f0c057819 */ /* 0x000fe200000006ff */
[----:B-1----:R-:W-:Y:S06]  /*8f00*/  @!P0 BRA `(.L_x_181) ;  /* 0x0000000400a88947 */ /* 0x002fec0003800000 */
.L_x_200:
        /* <DEDUP_REMOVED lines=9> */
.L_x_201:
        /* <DEDUP_REMOVED lines=9> */
.L_x_202:
        /* <DEDUP_REMOVED lines=9> */
.L_x_203:
        /* <DEDUP_REMOVED lines=9> */
.L_x_204:
[----:B------:R-:W1:Y:S01]  /*9150*/  SYNCS.PHASECHK.TRANS64.TRYWAIT P0, [R6+URZ], R5 ;  /* 0x00000005060075a7 */ /* 0x000e62000800017f */
[----:B------:R-:W-:-:S05]  /*9160*/  VIADD R2, R7, 0x1 ;  /* 0x0000000107027836 */ /* 0x000fca0000000000 */
[----:B------:R-:W-:-:S04]  /*9170*/  ISETP.NE.AND P1, PT, R2, 0xa, PT ;  /* 0x0000000a0200780c */ /* 0x000fc80003f25270 */
[----:B0-----:R-:W-:Y:S02]  /*9180*/  SEL R4, RZ, 0x1, P1 ;  /* 0x00000001ff047807 */ /* 0x001fe40000800000 */
[----:B------:R-:W-:Y:S02]  /*9190*/  SEL R3, R2, RZ, P1 ;  /* 0x000000ff02037207 */ /* 0x000fe40000800000 */
[----:B------:R-:W-:Y:S01]  /*91a0*/  LOP3.LUT R4, R11, R4, RZ, 0x3c, !PT ;  /* 0x000000040b047212 */ /* 0x000fe200078e3cff */
[----:B-1----:R-:W-:Y:S06]  /*91b0*/  @!P0 BRA `(.L_x_186) ;  /* 0x0000000400608947 */ /* 0x002fec0003800000 */
.L_x_205:
[----:B------:R-:W-:Y:S01]  /*91c0*/  IMAD R3, R3, 0x8, R0 ;  /* 0x0000000803037824 */ /* 0x000fe200078e0200 */
[----:B------:R-:W-:-:S07]  /*91d0*/  SHF.L.U32 R0, R4, 0x1f, RZ ;  /* 0x0000001f04007819 */ /* 0x000fce00000006ff */
.L_x_187:
[----:B-1----:R1:W2:Y:S02]  /*91e0*/  SYNCS.PHASECHK.TRANS64.TRYWAIT P0, [R3+URZ], R0 ;  /* 0x00000000030075a7 */ /* 0x0022a4000800017f */
[----:B--2---:R-:W-:Y:S05]  /*91f0*/  @!P0 NANOSLEEP.SYNCS 0x989680 ;  /* 0x009896800000895d */ /* 0x004fea0003900000 */
[----:B------:R-:W2:Y:S02]  /*9200*/  @!P0 SYNCS.PHASECHK.TRANS64 P0, [R3+URZ], R0 ;  /* 0x00000000030085a7 */ /* 0x000ea4000800007f */
[----:B--2---:R-:W-:Y:S05]  /*9210*/  @!P0 BRA `(.L_x_187) ;  /* 0xfffffffc00f08947 */ /* 0x004fea000383ffff */
.L_x_176:
[----:B------:R-:W-:Y:S05]  /*9220*/  BSYNC B0 ;  /* 0x0000000000007941 */ /* 0x000fea0003800000 */
.L_x_175:
[----:B------:R-:W-:Y:S05]  /*9230*/  EXIT ;  /* 0x000000000000794d */ /* 0x000fea0003800000 */
.L_x_20:
[----:B0-----:R-:W-:-:S04]  /*9240*/  IMAD.U32 R23, RZ, RZ, UR13 ;  /* 0x0000000dff177e24 */ /* 0x001fc8000f8e00ff */
[----:B------:R0:W1:Y:S03]  /*9250*/  SYNCS.PHASECHK.TRANS64.TRYWAIT P1, [R23+URZ+-0x8], R16 ;  /* 0xfffff810170075a7 */ /* 0x000066000802017f */
[----:B-1----:R-:W-:Y:S05]  /*9260*/  @!P1 NANOSLEEP.SYNCS 0x989680 ;  /* 0x009896800000995d */ /* 0x002fea0003900000 */
[----:B------:R-:W1:Y:S02]  /*9270*/  @!P1 SYNCS.PHASECHK.TRANS64 P1, [R23+URZ+-0x8], R16 ;  /* 0xfffff810170095a7 */ /* 0x000e64000802007f */
[----:B-1----:R-:W-:Y:S05]  /*9280*/  @!P1 BRA `(.L_x_20) ;  /* 0xfffffffc00ec9947 */ /* 0x002fea000383ffff */
[----:B------:R-:W-:Y:S05]  /*9290*/  BRA `(.L_x_188) ;  /* 0xffffff8400447947 */ /* 0x000fea000383ffff */
.L_x_25:
[----:B-1----:R-:W-:-:S04]  /*92a0*/  IMAD.U32 R206, RZ, RZ, UR8 ;  /* 0x00000008ffce7e24 */ /* 0x002fc8000f8e00ff */
[----:B------:R1:W4:Y:S03]  /*92b0*/  SYNCS.PHASECHK.TRANS64.TRYWAIT P1, [R206+URZ], R97 ;  /* 0x00000061ce0075a7 */ /* 0x000326000802017f */
[----:B----4-:R-:W-:Y:S05]  /*92c0*/  @!P1 NANOSLEEP.SYNCS 0x989680 ;  /* 0x009896800000995d */ /* 0x010fea0003900000 */
[----:B------:R-:W4:Y:S02]  /*92d0*/  @!P1 SYNCS.PHASECHK.TRANS64 P1, [R206+URZ], R97 ;  /* 0x00000061ce0095a7 */ /* 0x000f24000802007f */
[----:B----4-:R-:W-:Y:S05]  /*92e0*/  @!P1 BRA `(.L_x_25) ;  /* 0xfffffffc00ec9947 */ /* 0x010fea000383ffff */
[----:B------:R-:W-:Y:S05]  /*92f0*/  BRA `(.L_x_24) ;  /* 0xffffff8800fc7947 */ /* 0x000fea000383ffff */
.L_x_31:
[----:B0-----:R-:W-:-:S04]  /*9300*/  IMAD.U32 R24, RZ, RZ, UR13 ;  /* 0x0000000dff187e24 */ /* 0x001fc8000f8e00ff */
[----:B------:R0:W1:Y:S03]  /*9310*/  SYNCS.PHASECHK.TRANS64.TRYWAIT P1, [R24+URZ+0x8], R95 ;  /* 0x0000085f180075a7 */ /* 0x000066000802017f */
[----:B-1----:R-:W-:Y:S05]  /*9320*/  @!P1 NANOSLEEP.SYNCS 0x989680 ;  /* 0x009896800000995d */ /* 0x002fea0003900000 */
[----:B------:R-:W1:Y:S02]  /*9330*/  @!P1 SYNCS.PHASECHK.TRANS64 P1, [R24+URZ+0x8], R95 ;  /* 0x0000085f180095a7 */ /* 0x000e64000802007f */
[----:B-1----:R-:W-:Y:S05]  /*9340*/  @!P1 BRA `(.L_x_31) ;  /* 0xfffffffc00ec9947 */ /* 0x002fea000383ffff */
[----:B------:R-:W-:Y:S05]  /*9350*/  BRA `(.L_x_189) ;  /* 0xffffff9800247947 */ /* 0x000fea000383ffff */
.L_x_162:
[----:B------:R-:W-:Y:S01]  /*9360*/  BSSY B1, `(.L_x_190) ;  /* 0x0000006000017945 */ /* 0x000fe20003800000 */
[----:B------:R-:W-:-:S07]  /*9370*/  IMAD.MOV.U32 R10, RZ, RZ, -0x1 ;  /* 0xffffffffff0a7424 */ /* 0x000fce00078e00ff */
[----:B------:R-:W-:Y:S05]  /*9380*/  WARPSYNC.COLLECTIVE R10, `(.L_x_191) ;  /* 0x000000000a0c7348 */ /* 0x000fea0003c00000 */
[----:B------:R-:W-:Y:S02]  /*9390*/  ELECT P1, UR62, PT ;  /* 0x00000000003e782f */ /* 0x000fe40003820000 */
[----:B------:R-:W-:Y:S01]  /*93a0*/  MOV R10, UR62 ;  /* 0x0000003e000a7c02 */ /* 0x000fe20008000f00 */
[----:B------:R-:W-:Y:S10]  /*93b0*/  ENDCOLLECTIVE ;  /* 0x000000000000791b */ /* 0x000ff40003800000 */
.L_x_191:
[----:B------:R-:W-:Y:S05]  /*93c0*/  BSYNC B1 ;  /* 0x0000000000017941 */ /* 0x000fea0003800000 */
.L_x_190:
[----:B------:R-:W-:Y:S05]  /*93d0*/  BRA `(.L_x_192) ;  /* 0xffffffec000c7947 */ /* 0x000fea000383ffff */
.L_x_165:
[----:B-1----:R1:W2:Y:S02]  /*93e0*/  SYNCS.PHASECHK.TRANS64.TRYWAIT P1, [R21+URZ+0x50], R10 ;  /* 0x0000500a150075a7 */ /* 0x0022a4000802017f */
[----:B--2---:R-:W-:Y:S05]  /*93f0*/  @!P1 NANOSLEEP.SYNCS 0x989680 ;  /* 0x009896800000995d */ /* 0x004fea0003900000 */
[----:B------:R-:W2:Y:S02]  /*9400*/  @!P1 SYNCS.PHASECHK.TRANS64 P1, [R21+URZ+0x50], R10 ;  /* 0x0000500a150095a7 */ /* 0x000ea4000802007f */
[----:B--2---:R-:W-:Y:S05]  /*9410*/  @!P1 BRA `(.L_x_165) ;  /* 0xfffffffc00f09947 */ /* 0x004fea000383ffff */
[----:B------:R-:W-:Y:S05]  /*9420*/  BRA `(.L_x_193) ;  /* 0xffffffec00487947 */ /* 0x000fea000383ffff */
.L_x_174:
[----:B------:R-:W-:Y:S01]  /*9430*/  BSSY B0, `(.L_x_194) ;  /* 0x0000006000007945 */ /* 0x000fe20003800000 */
[----:B------:R-:W-:-:S07]  /*9440*/  IMAD.MOV.U32 R10, RZ, RZ, -0x1 ;  /* 0xffffffffff0a7424 */ /* 0x000fce00078e00ff */
[----:B------:R-:W-:Y:S05]  /*9450*/  WARPSYNC.COLLECTIVE R10, `(.L_x_195) ;  /* 0x000000000a0c7348 */ /* 0x000fea0003c00000 */
[----:B------:R-:W-:Y:S02]  /*9460*/  ELECT P1, UR62, PT ;  /* 0x00000000003e782f */ /* 0x000fe40003820000 */
[----:B------:R-:W-:Y:S01]  /*9470*/  MOV R10, UR62 ;  /* 0x0000003e000a7c02 */ /* 0x000fe20008000f00 */
[----:B------:R-:W-:Y:S10]  /*9480*/  ENDCOLLECTIVE ;  /* 0x000000000000791b */ /* 0x000ff40003800000 */
.L_x_195:
[----:B------:R-:W-:Y:S05]  /*9490*/  BSYNC B0 ;  /* 0x0000000000007941 */ /* 0x000fea0003800000 */
.L_x_194:
[----:B------:R-:W-:Y:S01]  /*94a0*/  PLOP3.LUT P0, PT, P1, PT, PT, 0x80, 0x0 ;  /* 0x000000000000781c */ /* 0x000fe20000f0f070 */
[----:B------:R-:W-:-:S12]  /*94b0*/  BRA `(.L_x_196) ;  /* 0xfffffff400d47947 */ /* 0x000fd8000383ffff */
.L_x_178:
[----:B0-----:R0:W1:Y:S02]  /*94c0*/  SYNCS.PHASECHK.TRANS64.TRYWAIT P0, [R5+URZ], R2 ;  /* 0x00000002050075a7 */ /* 0x001064000800017f */
[----:B-1----:R-:W-:Y:S05]  /*94d0*/  @!P0 NANOSLEEP.SYNCS 0x989680 ;  /* 0x009896800000895d */ /* 0x002fea0003900000 */
[----:B------:R-:W1:Y:S02]  /*94e0*/  @!P0 SYNCS.PHASECHK.TRANS64 P0, [R5+URZ], R2 ;  /* 0x00000002050085a7 */ /* 0x000e64000800007f */
[----:B-1----:R-:W-:Y:S05]  /*94f0*/  @!P0 BRA `(.L_x_178) ;  /* 0xfffffffc00f08947 */ /* 0x002fea000383ffff */
[----:B------:R-:W-:Y:S05]  /*9500*/  BRA `(.L_x_197) ;  /* 0xfffffff800147947 */ /* 0x000fea000383ffff */
.L_x_179:
[----:B0-----:R0:W1:Y:S02]  /*9510*/  SYNCS.PHASECHK.TRANS64.TRYWAIT P0, [R7+URZ], R4 ;  /* 0x00000004070075a7 */ /* 0x001064000800017f */
[----:B-1----:R-:W-:Y:S05]  /*9520*/  @!P0 NANOSLEEP.SYNCS 0x989680 ;  /* 0x009896800000895d */ /* 0x002fea0003900000 */
[----:B------:R-:W1:Y:S02]  /*9530*/  @!P0 SYNCS.PHASECHK.TRANS64 P0, [R7+URZ], R4 ;  /* 0x00000004070085a7 */ /* 0x000e64000800007f */
[----:B-1----:R-:W-:Y:S05]  /*9540*/  @!P0 BRA `(.L_x_179) ;  /* 0xfffffffc00f08947 */ /* 0x002fea000383ffff */
[----:B------:R-:W-:Y:S05]  /*9550*/  BRA `(.L_x_198) ;  /* 0xfffffff800247947 */ /* 0x000fea000383ffff */
.L_x_180:
[----:B0-----:R0:W1:Y:S02]  /*9560*/  SYNCS.PHASECHK.TRANS64.TRYWAIT P0, [R6+URZ], R5 ;  /* 0x00000005060075a7 */ /* 0x001064000800017f */
[----:B-1----:R-:W-:Y:S05]  /*9570*/  @!P0 NANOSLEEP.SYNCS 0x989680 ;  /* 0x009896800000895d */ /* 0x002fea0003900000 */
[----:B------:R-:W1:Y:S02]  /*9580*/  @!P0 SYNCS.PHASECHK.TRANS64 P0, [R6+URZ], R5 ;  /* 0x00000005060085a7 */ /* 0x000e64000800007f */
[----:B-1----:R-:W-:Y:S05]  /*9590*/  @!P0 BRA `(.L_x_180) ;  /* 0xfffffffc00f08947 */ /* 0x002fea000383ffff */
[----:B------:R-:W-:Y:S05]  /*95a0*/  BRA `(.L_x_199) ;  /* 0xfffffff800347947 */ /* 0x000fea000383ffff */
.L_x_181:
[----:B0-----:R0:W1:Y:S02]  /*95b0*/  SYNCS.PHASECHK.TRANS64.TRYWAIT P0, [R9+URZ], R4 ;  /* 0x00000004090075a7 */ /* 0x001064000800017f */
[----:B-1----:R-:W-:Y:S05]  /*95c0*/  @!P0 NANOSLEEP.SYNCS 0x989680 ;  /* 0x009896800000895d */ /* 0x002fea0003900000 */
[----:B------:R-:W1:Y:S02]  /*95d0*/  @!P0 SYNCS.PHASECHK.TRANS64 P0, [R9+URZ], R4 ;  /* 0x00000004090085a7 */ /* 0x000e64000800007f */
[----:B-1----:R-:W-:Y:S05]  /*95e0*/  @!P0 BRA `(.L_x_181) ;  /* 0xfffffffc00f08947 */ /* 0x002fea000383ffff */
[----:B------:R-:W-:Y:S05]  /*95f0*/  BRA `(.L_x_200) ;  /* 0xfffffff800447947 */ /* 0x000fea000383ffff */
.L_x_182:
[----:B0-----:R0:W1:Y:S02]  /*9600*/  SYNCS.PHASECHK.TRANS64.TRYWAIT P0, [R6+URZ], R5 ;  /* 0x00000005060075a7 */ /* 0x001064000800017f */
[----:B-1----:R-:W-:Y:S05]  /*9610*/  @!P0 NANOSLEEP.SYNCS 0x989680 ;  /* 0x009896800000895d */ /* 0x002fea0003900000 */
[----:B------:R-:W1:Y:S02]  /*9620*/  @!P0 SYNCS.PHASECHK.TRANS64 P0, [R6+URZ], R5 ;  /* 0x00000005060085a7 */ /* 0x000e64000800007f */
[----:B-1----:R-:W-:Y:S05]  /*9630*/  @!P0 BRA `(.L_x_182) ;  /* 0xfffffffc00f08947 */ /* 0x002fea000383ffff */
[----:B------:R-:W-:Y:S05]  /*9640*/  BRA `(.L_x_201) ;  /* 0xfffffff800547947 */ /* 0x000fea000383ffff */
.L_x_183:
[----:B0-----:R0:W1:Y:S02]  /*9650*/  SYNCS.PHASECHK.TRANS64.TRYWAIT P0, [R9+URZ], R4 ;  /* 0x00000004090075a7 */ /* 0x001064000800017f */
[----:B-1----:R-:W-:Y:S05]  /*9660*/  @!P0 NANOSLEEP.SYNCS 0x989680 ;  /* 0x009896800000895d */ /* 0x002fea0003900000 */
[----:B------:R-:W1:Y:S02]  /*9670*/  @!P0 SYNCS.PHASECHK.TRANS64 P0, [R9+URZ], R4 ;  /* 0x00000004090085a7 */ /* 0x000e64000800007f */
[----:B-1----:R-:W-:Y:S05]  /*9680*/  @!P0 BRA `(.L_x_183) ;  /* 0xfffffffc00f08947 */ /* 0x002fea000383ffff */
[----:B------:R-:W-:Y:S05]  /*9690*/  BRA `(.L_x_202) ;  /* 0xfffffff800647947 */ /* 0x000fea000383ffff */
.L_x_184:
[----:B0-----:R0:W1:Y:S02]  /*96a0*/  SYNCS.PHASECHK.TRANS64.TRYWAIT P0, [R6+URZ], R5 ;  /* 0x00000005060075a7 */ /* 0x001064000800017f */
[----:B-1----:R-:W-:Y:S05]  /*96b0*/  @!P0 NANOSLEEP.SYNCS 0x989680 ;  /* 0x009896800000895d */ /* 0x002fea0003900000 */
[----:B------:R-:W1:Y:S02]  /*96c0*/  @!P0 SYNCS.PHASECHK.TRANS64 P0, [R6+URZ], R5 ;  /* 0x00000005060085a7 */ /* 0x000e64000800007f */
[----:B-1----:R-:W-:Y:S05]  /*96d0*/  @!P0 BRA `(.L_x_184) ;  /* 0xfffffffc00f08947 */ /* 0x002fea000383ffff */
[----:B------:R-:W-:Y:S05]  /*96e0*/  BRA `(.L_x_203) ;  /* 0xfffffff800747947 */ /* 0x000fea000383ffff */
.L_x_185:
[----:B0-----:R0:W1:Y:S02]  /*96f0*/  SYNCS.PHASECHK.TRANS64.TRYWAIT P0, [R9+URZ], R4 ;  /* 0x00000004090075a7 */ /* 0x001064000800017f */
[----:B-1----:R-:W-:Y:S05]  /*9700*/  @!P0 NANOSLEEP.SYNCS 0x989680 ;  /* 0x009896800000895d */ /* 0x002fea0003900000 */
[----:B------:R-:W1:Y:S02]  /*9710*/  @!P0 SYNCS.PHASECHK.TRANS64 P0, [R9+URZ], R4 ;  /* 0x00000004090085a7 */ /* 0x000e64000800007f */
[----:B-1----:R-:W-:Y:S05]  /*9720*/  @!P0 BRA `(.L_x_185) ;  /* 0xfffffffc00f08947 */ /* 0x002fea000383ffff */
[----:B------:R-:W-:Y:S05]  /*9730*/  BRA `(.L_x_204) ;  /* 0xfffffff800847947 */ /* 0x000fea000383ffff */
.L_x_186:
[----:B0-----:R0:W1:Y:S02]  /*9740*/  SYNCS.PHASECHK.TRANS64.TRYWAIT P0, [R6+URZ], R5 ;  /* 0x00000005060075a7 */ /* 0x001064000800017f */
[----:B-1----:R-:W-:Y:S05]  /*9750*/  @!P0 NANOSLEEP.SYNCS 0x989680 ;  /* 0x009896800000895d */ /* 0x002fea0003900000 */
[----:B------:R-:W1:Y:S02]  /*9760*/  @!P0 SYNCS.PHASECHK.TRANS64 P0, [R6+URZ], R5 ;  /* 0x00000005060085a7 */ /* 0x000e64000800007f */
[----:B-1----:R-:W-:Y:S05]  /*9770*/  @!P0 BRA `(.L_x_186) ;  /* 0xfffffffc00f08947 */ /* 0x002fea000383ffff */
[----:B------:R-:W-:Y:S05]  /*9780*/  BRA `(.L_x_205) ;  /* 0xfffffff8008c7947 */ /* 0x000fea000383ffff */
.L_x_206:
[----:B------:R-:W-:-:S00]  /*9790*/  BRA `(.L_x_206) ;  /* 0xfffffffc00fc7947 */ /* 0x000fc0000383ffff */
[----:B------:R-:W-:-:S00]  /*97a0*/  NOP ;  /* 0x0000000000007918 */ /* 0x000fc00000000000 */
        /* <DEDUP_REMOVED lines=13> */
.L_x_207:


//--------------------- .nv.shared._ZN7cutlass13device_kernelINS_4gemm6kernel13GemmUniversalIN4cute5tupleIJiiiiEEENS1_10collective13CollectiveMmaINS1_43MainloopSm90TmaGmmaWarpSpecializedSparseFP8ILi10ENS5_IJNS4_1CILi1EEENSA_ILi2EEESB_EEENS1_32KernelTmaWarpSpecializedPingpongEEENS5_IJNSA_ILi64EEENSA_ILi128EEESH_EEENS_12float_e4m3_tENS5_IJNS4_6LayoutINS5_IJiNS5_IJSC_iEEEiEEENS5_IJlNS5_IJSB_SC_EEElEEEEENSK_INS5_IJNS5_IJSG_iEEENS5_IJSH_iEEEiEEENS5_IJNS5_IJSH_NSA_ILi8192EEEEEENS5_IJSB_lEEElEEEEEEEESJ_NS5_IJlSB_lEEENS4_8TiledMMAINS4_8MMA_AtomIJNS4_4SM904GMMA6SPARSE32GMMA_64x128x64_F32E4M3E4M3_SS_TNILNS13_7ScaleInE1ELS16_1ELNS13_9SparseSelE0EEEEEENSK_INS5_IJSB_SB_SB_EEENS5_IJNSA_ILi0EEES1B_S1B_EEEEENS5_IJNS4_10UnderscoreES1E_S1E_EEEEENS4_23SM90_TMA_LOAD_MULTICASTENS4_14ComposedLayoutINS4_7SwizzleILi2ELi4ELi3EEENS4_25smem_sparse_ptr_flag_bitsILi2ELi8EEENSK_INS5_IJNS5_IJSB_NSA_ILi8EEEEEENS5_IJSC_SG_EEEEEENS5_IJNS5_IJS1B_SH_EEESN_EEEEEEEvNS4_8identityENS4_13SM90_TMA_LOADENS1I_INS1J_ILi3ELi4ELi3EEENS4_18smem_ptr_flag_bitsILi8EEENSK_INS5_IJS1N_SH_EEENS5_IJSH_SB_EEEEEEEvS1V_EENS_8epilogue10collective6detail29Sm90TmaWarpSpecializedAdapterINS26_15DefaultEpilogueIfNS5_IJSB_llEEES2A_NS25_6thread17LinearCombinationIfLi1EffLNS2B_9ScaleType4KindE0ELNS_15FloatRoundStyleE2EfEENS1_15EpilogueDefaultEEEEEvvEEEEvNT_6ParamsE --------------------------
	.section	.nv.shared._ZN7cutlass13device_kernelINS_4gemm6kernel13GemmUniversalIN4cute5tupleIJiiiiEEENS1_10collective13CollectiveMmaINS1_43MainloopSm90TmaGmmaWarpSpecializedSparseFP8ILi10ENS5_IJNS4_1CILi1EEENSA_ILi2EEESB_EEENS1_32KernelTmaWarpSpecializedPingpongEEENS5_IJNSA_ILi64EEENSA_ILi128EEESH_EEENS_12float_e4m3_tENS5_IJNS4_6LayoutINS5_IJiNS5_IJSC_iEEEiEEENS5_IJlNS5_IJSB_SC_EEElEEEEENSK_INS5_IJNS5_IJSG_iEEENS5_IJSH_iEEEiEEENS5_IJNS5_IJSH_NSA_ILi8192EEEEEENS5_IJSB_lEEElEEEEEEEESJ_NS5_IJlSB_lEEENS4_8TiledMMAINS4_8MMA_AtomIJNS4_4SM904GMMA6SPARSE32GMMA_64x128x64_F32E4M3E4M3_SS_TNILNS13_7ScaleInE1ELS16_1ELNS13_9SparseSelE0EEEEEENSK_INS5_IJSB_SB_SB_EEENS5_IJNSA_ILi0EEES1B_S1B_EEEEENS5_IJNS4_10UnderscoreES1E_S1E_EEEEENS4_23SM90_TMA_LOAD_MULTICASTENS4_14ComposedLayoutINS4_7SwizzleILi2ELi4ELi3EEENS4_25smem_sparse_ptr_flag_bitsILi2ELi8EEENSK_INS5_IJNS5_IJSB_NSA_ILi8EEEEEENS5_IJSC_SG_EEEEEENS5_IJNS5_IJS1B_SH_EEESN_EEEEEEEvNS4_8identityENS4_13SM90_TMA_LOADENS1I_INS1J_ILi3ELi4ELi3EEENS4_18smem_ptr_flag_bitsILi8EEENSK_INS5_IJS1N_SH_EEENS5_IJSH_SB_EEEEEEEvS1V_EENS_8epilogue10collective6detail29Sm90TmaWarpSpecializedAdapterINS26_15DefaultEpilogueIfNS5_IJSB_llEEES2A_NS25_6thread17LinearCombinationIfLi1EffLNS2B_9ScaleType4KindE0ELNS_15FloatRoundStyleE2EfEENS1_15EpilogueDefaultEEEEEvvEEEEvNT_6ParamsE,"aw",@nobits
	.sectionflags	@""
	.align	16
	.zero		1024


//--------------------- .nv.shared.reserved.0     --------------------------
	.section	.nv.shared.reserved.0,"aw",@nobits
	.weak		__nv_reservedSMEM_offset_0_alias
	.size		__nv_reservedSMEM_offset_0_alias, 0, 0
	.other		__nv_reservedSMEM_offset_0_alias,@"STO_CUDA_RESERVED_SHARED STV_DEFAULT"
__nv_reservedSMEM_offset_0_alias:
	.zero		0


//--------------------- .nv.global                --------------------------
	.section	.nv.global,"aw",@nobits
.nv.global:
	.type		_ZN39_INTERNAL_79d2aaab_4_k_cu_2932a32d_27664cute1_E,@object
	.size		_ZN39_INTERNAL_79d2aaab_4_k_cu_2932a32d_27664cute1_E,(_ZN39_INTERNAL_79d2aaab_4_k_cu_2932a32d_27664cuda3std3__45__cpo6cbeginE - _ZN39_INTERNAL_79d2aaab_4_k_cu_2932a32d_27664cute1_E)
_ZN39_INTERNAL_79d2aaab_4_k_cu_2932a32d_27664cute1_E:
	.zero		1
	.type		_ZN39_INTERNAL_79d2aaab_4_k_cu_2932a32d_27664cuda3std3__45__cpo6cbeginE,@object
	.size		_ZN39_INTERNAL_79d2aaab_4_k_cu_2932a32d_27664cuda3std3__45__cpo6cbeginE,(_ZN39_INTERNAL_79d2aaab_4_k_cu_2932a32d_27664cuda3std3__48in_placeE - _ZN39_INTERNAL_79d2aaab_4_k_cu_2932a32d_27664cuda3std3__45__cpo6cbeginE)
_ZN39_INTERNAL_79d2aaab_4_k_cu_2932a32d_27664cuda3std3__45__cpo6cbeginE:
	.zero		1
	.type		_ZN39_INTERNAL_79d2aaab_4_k_cu_2932a32d_27664cuda3std3__48in_placeE,@object
	.size		_ZN39_INTERNAL_79d2aaab_4_k_cu_2932a32d_27664cuda3std3__48in_placeE,(_ZN39_INTERNAL_79d2aaab_4_k_cu_2932a32d_27664cuda3std6ranges3__45__cpo9iter_moveE - _ZN39_INTERNAL_79d2aaab_4_k_cu_2932a32d_27664cuda3std3__48in_placeE)
_ZN39_INTERNAL_79d2aaab_4_k_cu_2932a32d_27664cuda3std3__48in_placeE:
	.zero		1
	.type		_ZN39_INTERNAL_79d2aaab_4_k_cu_2932a32d_27664cuda3std6ranges3__45__cpo9iter_moveE,@object
	.size		_ZN39_INTERNAL_79d2aaab_4_k_cu_2932a32d_27664cuda3std6ranges3__45__cpo9iter_moveE,(_ZN39_INTERNAL_79d2aaab_4_k_cu_2932a32d_27664cuda3std3__45__cpo5beginE - _ZN39_INTERNAL_79d2aaab_4_k_cu_2932a32d_27664cuda3std6ranges3__45__cpo9iter_moveE)
_ZN39_INTERNAL_79d2aaab_4_k_cu_2932a32d_27664cuda3std6ranges3__45__cpo9iter_moveE:
	.zero		1
	.type		_ZN39_INTERNAL_79d2aaab_4_k_cu_2932a32d_27664cuda3std3__45__cpo5beginE,@object
	.size		_ZN39_INTERNAL_79d2aaab_4_k_cu_2932a32d_27664cuda3std3__45__cpo5beginE,(_ZN39_INTERNAL_79d2aaab_4_k_cu_2932a32d_27664cuda3std3__441_GLOBAL__N__79d2aaab_4_k_cu_2932a32d_27666ignoreE - _ZN39_INTERNAL_79d2aaab_4_k_cu_2932a32d_27664cuda3std3__45__cpo5beginE)
_ZN39_INTERNAL_79d2aaab_4_k_cu_2932a32d_27664cuda3std3__45__cpo5beginE:
	.zero		1
	.type		_ZN39_INTERNAL_79d2aaab_4_k_cu_2932a32d_27664cuda3std3__441_GLOBAL__N__79d2aaab_4_k_cu_2932a32d_27666ignoreE,@object
	.size		_ZN39_INTERNAL_79d2aaab_4_k_cu_2932a32d_27664cuda3std3__441_GLOBAL__N__79d2aaab_4_k_cu_2932a32d_27666ignoreE,(_ZN39_INTERNAL_79d2aaab_4_k_cu_2932a32d_27664cute7productE - _ZN39_INTERNAL_79d2aaab_4_k_cu_2932a32d_27664cuda3std3__441_GLOBAL__N__79d2aaab_4_k_cu_2932a32d_27666ignoreE)
_ZN39_INTERNAL_79d2aaab_4_k_cu_2932a32d_27664cuda3std3__441_GLOBAL__N__79d2aaab_4_k_cu_2932a32d_27666ignoreE:
	.zero		1
	.type		_ZN39_INTERNAL_79d2aaab_4_k_cu_2932a32d_27664cute7productE,@object
	.size		_ZN39_INTERNAL_79d2aaab_4_k_cu_2932a32d_27664cute7productE,(_ZN39_INTERNAL_79d2aaab_4_k_cu_2932a32d_27664cuda3std3__45__cpo3endE - _ZN39_INTERNAL_79d2aaab_4_k_cu_2932a32d_27664cute7productE)
_ZN39_INTERNAL_79d2aaab_4_k_cu_2932a32d_27664cute7productE:
	.zero		1
	.type		_ZN39_INTERNAL_79d2aaab_4_k_cu_2932a32d_27664cuda3std3__45__cpo3endE,@object
	.size		_ZN39_INTERNAL_79d2aaab_4_k_cu_2932a32d_27664cuda3std3__45__cpo3endE,(_ZN39_INTERNAL_79d2aaab_4_k_cu_2932a32d_27664cuda3std3__419piecewise_constructE - _ZN39_INTERNAL_79d2aaab_4_k_cu_2932a32d_27664cuda3std3__45__cpo3endE)
_ZN39_INTERNAL_79d2aaab_4_k_cu_2932a32d_27664cuda3std3__45__cpo3endE:
	.zero		1
	.type		_ZN39_INTERNAL_79d2aaab_4_k_cu_2932a32d_27664cuda3std3__419piecewise_constructE,@object
	.size		_ZN39_INTERNAL_79d2aaab_4_k_cu_2932a32d_27664cuda3std3__419piecewise_constructE,(_ZN39_INTERNAL_79d2aaab_4_k_cu_2932a32d_27664cuda3std3__45__cpo4cendE - _ZN39_INTERNAL_79d2aaab_4_k_cu_2932a32d_27664cuda3std3__419piecewise_constructE)
_ZN39_INTERNAL_79d2aaab_4_k_cu_2932a32d_27664cuda3std3__419piecewise_constructE:
	.zero		1
	.type		_ZN39_INTERNAL_79d2aaab_4_k_cu_2932a32d_27664cuda3std3__45__cpo4cendE,@object
	.size		_ZN39_INTERNAL_79d2aaab_4_k_cu_2932a32d_27664cuda3std3__45__cpo4cendE,(_ZN39_INTERNAL_79d2aaab_4_k_cu_2932a32d_27664cuda3std6ranges3__45__cpo4swapE - _ZN39_INTERNAL_79d2aaab_4_k_cu_2932a32d_27664cuda3std3__45__cpo4cendE)
_ZN39_INTERNAL_79d2aaab_4_k_cu_2932a32d_27664cuda3std3__45__cpo4cendE:
	.zero		1
	.type		_ZN39_INTERNAL_79d2aaab_4_k_cu_2932a32d_27664cuda3std6ranges3__45__cpo4swapE,@object
	.size		_ZN39_INTERNAL_79d2aaab_4_k_cu_2932a32d_27664cuda3std6ranges3__45__cpo4swapE,(.L_7 - _ZN39_INTERNAL_79d2aaab_4_k_cu_2932a32d_27664cuda3std6ranges3__45__cpo4swapE)
_ZN39_INTERNAL_79d2aaab_4_k_cu_2932a32d_27664cuda3std6ranges3__45__cpo4swapE:
	.zero		1
.L_7:


//--------------------- .nv.constant0._ZN7cutlass13device_kernelINS_4gemm6kernel13GemmUniversalIN4cute5tupleIJiiiiEEENS1_10collective13CollectiveMmaINS1_43MainloopSm90TmaGmmaWarpSpecializedSparseFP8ILi10ENS5_IJNS4_1CILi1EEENSA_ILi2EEESB_EEENS1_32KernelTmaWarpSpecializedPingpongEEENS5_IJNSA_ILi64EEENSA_ILi128EEESH_EEENS_12float_e4m3_tENS5_IJNS4_6LayoutINS5_IJiNS5_IJSC_iEEEiEEENS5_IJlNS5_IJSB_SC_EEElEEEEENSK_INS5_IJNS5_IJSG_iEEENS5_IJSH_iEEEiEEENS5_IJNS5_IJSH_NSA_ILi8192EEEEEENS5_IJSB_lEEElEEEEEEEESJ_NS5_IJlSB_lEEENS4_8TiledMMAINS4_8MMA_AtomIJNS4_4SM904GMMA6SPARSE32GMMA_64x128x64_F32E4M3E4M3_SS_TNILNS13_7ScaleInE1ELS16_1ELNS13_9SparseSelE0EEEEEENSK_INS5_IJSB_SB_SB_EEENS5_IJNSA_ILi0EEES1B_S1B_EEEEENS5_IJNS4_10UnderscoreES1E_S1E_EEEEENS4_23SM90_TMA_LOAD_MULTICASTENS4_14ComposedLayoutINS4_7SwizzleILi2ELi4ELi3EEENS4_25smem_sparse_ptr_flag_bitsILi2ELi8EEENSK_INS5_IJNS5_IJSB_NSA_ILi8EEEEEENS5_IJSC_SG_EEEEEENS5_IJNS5_IJS1B_SH_EEESN_EEEEEEEvNS4_8identityENS4_13SM90_TMA_LOADENS1I_INS1J_ILi3ELi4ELi3EEENS4_18smem_ptr_flag_bitsILi8EEENSK_INS5_IJS1N_SH_EEENS5_IJSH_SB_EEEEEEEvS1V_EENS_8epilogue10collective6detail29Sm90TmaWarpSpecializedAdapterINS26_15DefaultEpilogueIfNS5_IJSB_llEEES2A_NS25_6thread17LinearCombinationIfLi1EffLNS2B_9ScaleType4KindE0ELNS_15FloatRoundStyleE2EfEENS1_15EpilogueDefaultEEEEEvvEEEEvNT_6ParamsE --------------------------
	.section	.nv.constant0._ZN7cutlass13device_kernelINS_4gemm6kernel13GemmUniversalIN4cute5tupleIJiiiiEEENS1_10collective13CollectiveMmaINS1_43MainloopSm90TmaGmmaWarpSpecializedSparseFP8ILi10ENS5_IJNS4_1CILi1EEENSA_ILi2EEESB_EEENS1_32KernelTmaWarpSpecializedPingpongEEENS5_IJNSA_ILi64EEENSA_ILi128EEESH_EEENS_12float_e4m3_tENS5_IJNS4_6LayoutINS5_IJiNS5_IJSC_iEEEiEEENS5_IJlNS5_IJSB_SC_EEElEEEEENSK_INS5_IJNS5_IJSG_iEEENS5_IJSH_iEEEiEEENS5_IJNS5_IJSH_NSA_ILi8192EEEEEENS5_IJSB_lEEElEEEEEEEESJ_NS5_IJlSB_lEEENS4_8TiledMMAINS4_8MMA_AtomIJNS4_4SM904GMMA6SPARSE32GMMA_64x128x64_F32E4M3E4M3_SS_TNILNS13_7ScaleInE1ELS16_1ELNS13_9SparseSelE0EEEEEENSK_INS5_IJSB_SB_SB_EEENS5_IJNSA_ILi0EEES1B_S1B_EEEEENS5_IJNS4_10UnderscoreES1E_S1E_EEEEENS4_23SM90_TMA_LOAD_MULTICASTENS4_14ComposedLayoutINS4_7SwizzleILi2ELi4ELi3EEENS4_25smem_sparse_ptr_flag_bitsILi2ELi8EEENSK_INS5_IJNS5_IJSB_NSA_ILi8EEEEEENS5_IJSC_SG_EEEEEENS5_IJNS5_IJS1B_SH_EEESN_EEEEEEEvNS4_8identityENS4_13SM90_TMA_LOADENS1I_INS1J_ILi3ELi4ELi3EEENS4_18smem_ptr_flag_bitsILi8EEENSK_INS5_IJS1N_SH_EEENS5_IJSH_SB_EEEEEEEvS1V_EENS_8epilogue10collective6detail29Sm90TmaWarpSpecializedAdapterINS26_15DefaultEpilogueIfNS5_IJSB_llEEES2A_NS25_6thread17LinearCombinationIfLi1EffLNS2B_9ScaleType4KindE0ELNS_15FloatRoundStyleE2EfEENS1_15EpilogueDefaultEEEEEvvEEEEvNT_6ParamsE,"a",@progbits
	.sectionflags	@""
	.align	4
.nv.constant0._ZN7cutlass13device_kernelINS_4gemm6kernel13GemmUniversalIN4cute5tupleIJiiiiEEENS1_10collective13CollectiveMmaINS1_43MainloopSm90TmaGmmaWarpSpecializedSparseFP8ILi10ENS5_IJNS4_1CILi1EEENSA_ILi2EEESB_EEENS1_32KernelTmaWarpSpecializedPingpongEEENS5_IJNSA_ILi64EEENSA_ILi128EEESH_EEENS_12float_e4m3_tENS5_IJNS4_6LayoutINS5_IJiNS5_IJSC_iEEEiEEENS5_IJlNS5_IJSB_SC_EEElEEEEENSK_INS5_IJNS5_IJSG_iEEENS5_IJSH_iEEEiEEENS5_IJNS5_IJSH_NSA_ILi8192EEEEEENS5_IJSB_lEEElEEEEEEEESJ_NS5_IJlSB_lEEENS4_8TiledMMAINS4_8MMA_AtomIJNS4_4SM904GMMA6SPARSE32GMMA_64x128x64_F32E4M3E4M3_SS_TNILNS13_7ScaleInE1ELS16_1ELNS13_9SparseSelE0EEEEEENSK_INS5_IJSB_SB_SB_EEENS5_IJNSA_ILi0EEES1B_S1B_EEEEENS5_IJNS4_10UnderscoreES1E_S1E_EEEEENS4_23SM90_TMA_LOAD_MULTICASTENS4_14ComposedLayoutINS4_7SwizzleILi2ELi4ELi3EEENS4_25smem_sparse_ptr_flag_bitsILi2ELi8EEENSK_INS5_IJNS5_IJSB_NSA_ILi8EEEEEENS5_IJSC_SG_EEEEEENS5_IJNS5_IJS1B_SH_EEESN_EEEEEEEvNS4_8identityENS4_13SM90_TMA_LOADENS1I_INS1J_ILi3ELi4ELi3EEENS4_18smem_ptr_flag_bitsILi8EEENSK_INS5_IJS1N_SH_EEENS5_IJSH_SB_EEEEEEEvS1V_EENS_8epilogue10collective6detail29Sm90TmaWarpSpecializedAdapterINS26_15DefaultEpilogueIfNS5_IJSB_llEEES2A_NS25_6thread17LinearCombinationIfLi1EffLNS2B_9ScaleType4KindE0ELNS_15FloatRoundStyleE2EfEENS1_15EpilogueDefaultEEEEEvvEEEEvNT_6ParamsE:
	.zero		1920


//--------------------- SYMBOLS --------------------------

	.type		.nv.reservedSmem.offset0,@object
	.size		.nv.reservedSmem.offset0,0x4
